//
// Generated by NVIDIA NVVM Compiler
//
// Compiler Build ID: CL-36424714
// Cuda compilation tools, release 13.0, V13.0.88
// Based on NVVM 20.0.0
//

.version 9.0
.target sm_100
.address_size 64

	// .globl	_Z18sobelEdgeDetectionPiS_iii
// _ZZ27sobelEdgeDetectionSharedMemPiS_iiiE5shMem has been demoted
// _ZZ44sobelEdgeDetectionSharedMemUnrollControlFlowPiS_iiiE5shMem has been demoted
// _ZZ33sobelEdgeDetectionSharedMemUnrollPiS_iiiE5shMem has been demoted
// _ZZ34sobelEdgeDetectionSharedMemOverlapPiS_iiiE5shMem has been demoted

.visible .entry _Z18sobelEdgeDetectionPiS_iii(
	.param .u64 .ptr .align 1 _Z18sobelEdgeDetectionPiS_iii_param_0,
	.param .u64 .ptr .align 1 _Z18sobelEdgeDetectionPiS_iii_param_1,
	.param .u32 _Z18sobelEdgeDetectionPiS_iii_param_2,
	.param .u32 _Z18sobelEdgeDetectionPiS_iii_param_3,
	.param .u32 _Z18sobelEdgeDetectionPiS_iii_param_4
)
{
	.reg .pred 	%p<8>;
	.reg .b32 	%r<48>;
	.reg .b64 	%rd<26>;

	ld.param.u64 	%rd2, [_Z18sobelEdgeDetectionPiS_iii_param_0];
	ld.param.u64 	%rd3, [_Z18sobelEdgeDetectionPiS_iii_param_1];
	ld.param.u32 	%r5, [_Z18sobelEdgeDetectionPiS_iii_param_2];
	ld.param.u32 	%r6, [_Z18sobelEdgeDetectionPiS_iii_param_3];
	ld.param.u32 	%r7, [_Z18sobelEdgeDetectionPiS_iii_param_4];
	cvta.to.global.u64 	%rd1, %rd3;
	mov.u32 	%r8, %ctaid.x;
	mov.u32 	%r9, %ntid.x;
	mov.u32 	%r10, %tid.x;
	mad.lo.s32 	%r1, %r8, %r9, %r10;
	mov.u32 	%r11, %ctaid.y;
	mov.u32 	%r12, %ntid.y;
	mov.u32 	%r13, %tid.y;
	mad.lo.s32 	%r14, %r11, %r12, %r13;
	mul.lo.s32 	%r3, %r5, %r14;
	add.s32 	%r4, %r3, %r1;
	setp.lt.s32 	%p1, %r1, 1;
	setp.eq.s32 	%p2, %r14, 0;
	or.pred  	%p3, %p1, %p2;
	@%p3 bra 	$L__BB0_5;
	add.s32 	%r15, %r5, -1;
	setp.ge.s32 	%p4, %r1, %r15;
	add.s32 	%r16, %r6, -1;
	setp.ge.s32 	%p5, %r14, %r16;
	or.pred  	%p6, %p4, %p5;
	@%p6 bra 	$L__BB0_5;
	cvta.to.global.u64 	%rd4, %rd2;
	sub.s32 	%r17, %r3, %r5;
	cvt.s64.s32 	%rd5, %r17;
	cvt.u64.u32 	%rd6, %r1;
	add.s64 	%rd7, %rd5, %rd6;
	shl.b64 	%rd8, %rd7, 2;
	add.s64 	%rd9, %rd4, %rd8;
	ld.global.u32 	%r18, [%rd9+4];
	ld.global.u32 	%r19, [%rd9+-4];
	cvt.s64.s32 	%rd10, %r3;
	add.s64 	%rd11, %rd10, %rd6;
	shl.b64 	%rd12, %rd11, 2;
	add.s64 	%rd13, %rd4, %rd12;
	ld.global.u32 	%r20, [%rd13+4];
	shl.b32 	%r21, %r20, 1;
	ld.global.u32 	%r22, [%rd13+-4];
	shl.b32 	%r23, %r5, 1;
	add.s32 	%r24, %r17, %r23;
	cvt.s64.s32 	%rd14, %r24;
	add.s64 	%rd15, %rd14, %rd6;
	shl.b64 	%rd16, %rd15, 2;
	add.s64 	%rd17, %rd4, %rd16;
	ld.global.u32 	%r25, [%rd17+4];
	ld.global.u32 	%r26, [%rd17+-4];
	sub.s32 	%r27, %r18, %r19;
	add.s32 	%r28, %r27, %r21;
	add.s32 	%r29, %r28, %r25;
	shl.b32 	%r30, %r22, 1;
	add.s32 	%r31, %r30, %r26;
	sub.s32 	%r32, %r29, %r31;
	add.s32 	%r33, %r17, %r1;
	mul.wide.s32 	%rd18, %r33, 4;
	add.s64 	%rd19, %rd4, %rd18;
	ld.global.u32 	%r34, [%rd19];
	shl.b32 	%r35, %r34, 1;
	add.s32 	%r36, %r4, %r5;
	mul.wide.s32 	%rd20, %r36, 4;
	add.s64 	%rd21, %rd4, %rd20;
	ld.global.u32 	%r37, [%rd21];
	add.s32 	%r38, %r35, %r19;
	add.s32 	%r39, %r38, %r18;
	shl.b32 	%r40, %r37, 1;
	add.s32 	%r41, %r26, %r40;
	add.s32 	%r42, %r41, %r25;
	sub.s32 	%r43, %r39, %r42;
	mul.lo.s32 	%r44, %r32, %r32;
	mad.lo.s32 	%r45, %r43, %r43, %r44;
	setp.le.s32 	%p7, %r45, %r7;
	@%p7 bra 	$L__BB0_4;
	mul.wide.s32 	%rd24, %r4, 4;
	add.s64 	%rd25, %rd1, %rd24;
	mov.b32 	%r47, 255;
	st.global.u32 	[%rd25], %r47;
	bra.uni 	$L__BB0_5;
$L__BB0_4:
	mul.wide.s32 	%rd22, %r4, 4;
	add.s64 	%rd23, %rd1, %rd22;
	mov.b32 	%r46, 0;
	st.global.u32 	[%rd23], %r46;
$L__BB0_5:
	ret;

}
	// .globl	_Z31sobelEdgeDetectionWithRegistersPiS_iii
.visible .entry _Z31sobelEdgeDetectionWithRegistersPiS_iii(
	.param .u64 .ptr .align 1 _Z31sobelEdgeDetectionWithRegistersPiS_iii_param_0,
	.param .u64 .ptr .align 1 _Z31sobelEdgeDetectionWithRegistersPiS_iii_param_1,
	.param .u32 _Z31sobelEdgeDetectionWithRegistersPiS_iii_param_2,
	.param .u32 _Z31sobelEdgeDetectionWithRegistersPiS_iii_param_3,
	.param .u32 _Z31sobelEdgeDetectionWithRegistersPiS_iii_param_4
)
{
	.reg .pred 	%p<8>;
	.reg .b32 	%r<50>;
	.reg .b64 	%rd<24>;

	ld.param.u64 	%rd1, [_Z31sobelEdgeDetectionWithRegistersPiS_iii_param_0];
	ld.param.u64 	%rd2, [_Z31sobelEdgeDetectionWithRegistersPiS_iii_param_1];
	ld.param.u32 	%r7, [_Z31sobelEdgeDetectionWithRegistersPiS_iii_param_2];
	ld.param.u32 	%r8, [_Z31sobelEdgeDetectionWithRegistersPiS_iii_param_3];
	ld.param.u32 	%r9, [_Z31sobelEdgeDetectionWithRegistersPiS_iii_param_4];
	mov.u32 	%r11, %ctaid.x;
	mov.u32 	%r12, %ntid.x;
	mov.u32 	%r13, %tid.x;
	mad.lo.s32 	%r1, %r11, %r12, %r13;
	mov.u32 	%r14, %ctaid.y;
	mov.u32 	%r15, %ntid.y;
	mov.u32 	%r16, %tid.y;
	mad.lo.s32 	%r2, %r14, %r15, %r16;
	mul.lo.s32 	%r3, %r7, %r2;
	add.s32 	%r4, %r3, %r1;
	setp.lt.s32 	%p1, %r1, 1;
	setp.eq.s32 	%p2, %r2, 0;
	mov.b32 	%r49, 0;
	or.pred  	%p3, %p1, %p2;
	@%p3 bra 	$L__BB1_3;
	add.s32 	%r18, %r7, -1;
	setp.ge.s32 	%p4, %r1, %r18;
	add.s32 	%r19, %r8, -1;
	setp.ge.s32 	%p5, %r2, %r19;
	or.pred  	%p6, %p4, %p5;
	@%p6 bra 	$L__BB1_3;
	cvta.to.global.u64 	%rd3, %rd1;
	sub.s32 	%r20, %r3, %r7;
	cvt.s64.s32 	%rd4, %r1;
	cvt.s64.s32 	%rd5, %r20;
	add.s64 	%rd6, %rd5, %rd4;
	shl.b64 	%rd7, %rd6, 2;
	add.s64 	%rd8, %rd3, %rd7;
	ld.global.u32 	%r21, [%rd8+4];
	ld.global.u32 	%r22, [%rd8+-4];
	shl.b32 	%r23, %r7, 1;
	add.s32 	%r24, %r20, %r23;
	cvt.s64.s32 	%rd9, %r24;
	add.s64 	%rd10, %rd9, %rd4;
	shl.b64 	%rd11, %rd10, 2;
	add.s64 	%rd12, %rd3, %rd11;
	ld.global.u32 	%r25, [%rd12+4];
	ld.global.u32 	%r26, [%rd12+-4];
	cvt.s64.s32 	%rd13, %r3;
	add.s64 	%rd14, %rd13, %rd4;
	shl.b64 	%rd15, %rd14, 2;
	add.s64 	%rd16, %rd3, %rd15;
	ld.global.u32 	%r27, [%rd16+4];
	shl.b32 	%r28, %r27, 1;
	ld.global.u32 	%r29, [%rd16+-4];
	add.s32 	%r30, %r21, %r25;
	add.s32 	%r31, %r22, %r26;
	shl.b32 	%r32, %r29, 1;
	add.s32 	%r33, %r30, %r28;
	add.s32 	%r34, %r31, %r32;
	sub.s32 	%r35, %r33, %r34;
	add.s32 	%r36, %r20, %r1;
	mul.wide.s32 	%rd17, %r36, 4;
	add.s64 	%rd18, %rd3, %rd17;
	ld.global.u32 	%r37, [%rd18];
	shl.b32 	%r38, %r37, 1;
	add.s32 	%r39, %r4, %r7;
	mul.wide.s32 	%rd19, %r39, 4;
	add.s64 	%rd20, %rd3, %rd19;
	ld.global.u32 	%r40, [%rd20];
	add.s32 	%r41, %r22, %r21;
	add.s32 	%r42, %r25, %r26;
	shl.b32 	%r43, %r40, 1;
	add.s32 	%r44, %r41, %r38;
	add.s32 	%r45, %r42, %r43;
	sub.s32 	%r46, %r44, %r45;
	mul.lo.s32 	%r47, %r35, %r35;
	mad.lo.s32 	%r48, %r46, %r46, %r47;
	setp.gt.s32 	%p7, %r48, %r9;
	selp.b32 	%r49, 255, 0, %p7;
$L__BB1_3:
	cvta.to.global.u64 	%rd21, %rd2;
	mul.wide.s32 	%rd22, %r4, 4;
	add.s64 	%rd23, %rd21, %rd22;
	st.global.u32 	[%rd23], %r49;
	ret;

}
	// .globl	_Z27sobelEdgeDetectionSharedMemPiS_iii
.visible .entry _Z27sobelEdgeDetectionSharedMemPiS_iii(
	.param .u64 .ptr .align 1 _Z27sobelEdgeDetectionSharedMemPiS_iii_param_0,
	.param .u64 .ptr .align 1 _Z27sobelEdgeDetectionSharedMemPiS_iii_param_1,
	.param .u32 _Z27sobelEdgeDetectionSharedMemPiS_iii_param_2,
	.param .u32 _Z27sobelEdgeDetectionSharedMemPiS_iii_param_3,
	.param .u32 _Z27sobelEdgeDetectionSharedMemPiS_iii_param_4
)
{
	.reg .pred 	%p<23>;
	.reg .b32 	%r<66>;
	.reg .b64 	%rd<15>;
	// demoted variable
	.shared .align 4 .b8 _ZZ27sobelEdgeDetectionSharedMemPiS_iiiE5shMem[4624];
	ld.param.u64 	%rd6, [_Z27sobelEdgeDetectionSharedMemPiS_iii_param_0];
	ld.param.u64 	%rd7, [_Z27sobelEdgeDetectionSharedMemPiS_iii_param_1];
	ld.param.u32 	%r12, [_Z27sobelEdgeDetectionSharedMemPiS_iii_param_2];
	ld.param.u32 	%r13, [_Z27sobelEdgeDetectionSharedMemPiS_iii_param_3];
	ld.param.u32 	%r11, [_Z27sobelEdgeDetectionSharedMemPiS_iii_param_4];
	cvta.to.global.u64 	%rd1, %rd7;
	cvta.to.global.u64 	%rd2, %rd6;
	mov.u32 	%r15, %ctaid.x;
	mov.u32 	%r16, %ntid.x;
	mov.u32 	%r1, %tid.x;
	mad.lo.s32 	%r17, %r15, %r16, %r1;
	mov.u32 	%r18, %ctaid.y;
	mov.u32 	%r19, %ntid.y;
	mov.u32 	%r3, %tid.y;
	mad.lo.s32 	%r20, %r18, %r19, %r3;
	mul.lo.s32 	%r4, %r12, %r20;
	add.s32 	%r5, %r4, %r17;
	mul.wide.s32 	%rd8, %r5, 4;
	add.s64 	%rd3, %rd2, %rd8;
	ld.global.u32 	%r22, [%rd3];
	mov.u32 	%r23, _ZZ27sobelEdgeDetectionSharedMemPiS_iiiE5shMem;
	mad.lo.s32 	%r6, %r1, 136, %r23;
	add.s32 	%r7, %r6, 136;
	shl.b32 	%r24, %r3, 2;
	add.s32 	%r8, %r7, %r24;
	st.shared.u32 	[%r8+4], %r22;
	setp.lt.s32 	%p1, %r17, 1;
	setp.eq.s32 	%p2, %r20, 0;
	or.pred  	%p3, %p1, %p2;
	add.s32 	%r25, %r12, -1;
	setp.ge.s32 	%p4, %r17, %r25;
	or.pred  	%p5, %p3, %p4;
	add.s32 	%r26, %r13, -1;
	setp.ge.s32 	%p6, %r20, %r26;
	or.pred  	%p7, %p5, %p6;
	@%p7 bra 	$L__BB2_17;
	setp.ne.s32 	%p8, %r1, 0;
	add.s32 	%r9, %r23, %r24;
	@%p8 bra 	$L__BB2_3;
	ld.global.u32 	%r29, [%rd3+-4];
	st.shared.u32 	[%r9+4], %r29;
$L__BB2_3:
	setp.ne.s32 	%p9, %r3, 0;
	sub.s32 	%r30, %r4, %r12;
	add.s32 	%r31, %r30, %r17;
	mul.wide.s32 	%rd9, %r31, 4;
	add.s64 	%rd4, %rd2, %rd9;
	@%p9 bra 	$L__BB2_5;
	ld.global.u32 	%r32, [%rd4];
	st.shared.u32 	[%r7], %r32;
$L__BB2_5:
	setp.ne.s32 	%p10, %r1, 33;
	@%p10 bra 	$L__BB2_7;
	ld.global.u32 	%r33, [%rd3+4];
	st.shared.u32 	[%r9+4764], %r33;
$L__BB2_7:
	setp.ne.s32 	%p11, %r3, 33;
	mul.wide.s32 	%rd10, %r12, 4;
	add.s64 	%rd5, %rd3, %rd10;
	@%p11 bra 	$L__BB2_9;
	ld.global.u32 	%r34, [%rd5];
	st.shared.u32 	[%r6+276], %r34;
$L__BB2_9:
	or.b32  	%r35, %r1, %r3;
	setp.ne.s32 	%p12, %r35, 0;
	@%p12 bra 	$L__BB2_11;
	ld.global.u32 	%r36, [%rd4+-4];
	st.shared.u32 	[%r8+-136], %r36;
$L__BB2_11:
	setp.ne.s32 	%p13, %r1, 33;
	setp.ne.s32 	%p14, %r3, 0;
	or.pred  	%p15, %p13, %p14;
	@%p15 bra 	$L__BB2_13;
	ld.global.u32 	%r39, [%rd4+4];
	st.shared.u32 	[_ZZ27sobelEdgeDetectionSharedMemPiS_iiiE5shMem+4760], %r39;
	bra.uni 	$L__BB2_17;
$L__BB2_13:
	setp.ne.s32 	%p16, %r3, 33;
	setp.ne.s32 	%p17, %r1, 0;
	or.pred  	%p18, %p17, %p16;
	@%p18 bra 	$L__BB2_15;
	ld.global.u32 	%r38, [%rd5+-4];
	st.shared.u32 	[_ZZ27sobelEdgeDetectionSharedMemPiS_iiiE5shMem+140], %r38;
	bra.uni 	$L__BB2_17;
$L__BB2_15:
	setp.ne.s32 	%p19, %r3, 33;
	setp.ne.s32 	%p20, %r1, 33;
	or.pred  	%p21, %p20, %p19;
	@%p21 bra 	$L__BB2_17;
	ld.global.u32 	%r37, [%rd5+4];
	st.shared.u32 	[_ZZ27sobelEdgeDetectionSharedMemPiS_iiiE5shMem+4900], %r37;
$L__BB2_17:
	bar.sync 	0;
	ld.shared.u32 	%r40, [%r8+136];
	ld.shared.u32 	%r41, [%r8+-136];
	ld.shared.u32 	%r42, [%r8+140];
	shl.b32 	%r43, %r42, 1;
	ld.shared.u32 	%r44, [%r8+-132];
	ld.shared.u32 	%r45, [%r8+144];
	ld.shared.u32 	%r46, [%r8+-128];
	sub.s32 	%r47, %r40, %r41;
	add.s32 	%r48, %r47, %r43;
	add.s32 	%r49, %r48, %r45;
	shl.b32 	%r50, %r44, 1;
	add.s32 	%r51, %r50, %r46;
	sub.s32 	%r52, %r49, %r51;
	ld.shared.u32 	%r53, [%r8];
	shl.b32 	%r54, %r53, 1;
	ld.shared.u32 	%r55, [%r8+8];
	add.s32 	%r56, %r54, %r41;
	add.s32 	%r57, %r56, %r40;
	shl.b32 	%r58, %r55, 1;
	add.s32 	%r59, %r46, %r58;
	add.s32 	%r60, %r59, %r45;
	sub.s32 	%r61, %r57, %r60;
	mul.lo.s32 	%r62, %r52, %r52;
	mad.lo.s32 	%r63, %r61, %r61, %r62;
	setp.le.s32 	%p22, %r63, %r11;
	@%p22 bra 	$L__BB2_19;
	add.s64 	%rd14, %rd1, %rd8;
	mov.b32 	%r65, 255;
	st.global.u32 	[%rd14], %r65;
	bra.uni 	$L__BB2_20;
$L__BB2_19:
	add.s64 	%rd12, %rd1, %rd8;
	mov.b32 	%r64, 0;
	st.global.u32 	[%rd12], %r64;
$L__BB2_20:
	ret;

}
	// .globl	_Z28sobelEdgeDetectionSharedMem2PiS_iii
.visible .entry _Z28sobelEdgeDetectionSharedMem2PiS_iii(
	.param .u64 .ptr .align 1 _Z28sobelEdgeDetectionSharedMem2PiS_iii_param_0,
	.param .u64 .ptr .align 1 _Z28sobelEdgeDetectionSharedMem2PiS_iii_param_1,
	.param .u32 _Z28sobelEdgeDetectionSharedMem2PiS_iii_param_2,
	.param .u32 _Z28sobelEdgeDetectionSharedMem2PiS_iii_param_3,
	.param .u32 _Z28sobelEdgeDetectionSharedMem2PiS_iii_param_4
)
{
	.reg .pred 	%p<12>;
	.reg .b32 	%r<103>;
	.reg .b64 	%rd<15>;

	ld.param.u64 	%rd2, [_Z28sobelEdgeDetectionSharedMem2PiS_iii_param_1];
	ld.param.u32 	%r5, [_Z28sobelEdgeDetectionSharedMem2PiS_iii_param_2];
	ld.param.u32 	%r6, [_Z28sobelEdgeDetectionSharedMem2PiS_iii_param_3];
	ld.param.u32 	%r4, [_Z28sobelEdgeDetectionSharedMem2PiS_iii_param_4];
	mov.u32 	%r8, %ctaid.x;
	mov.u32 	%r9, %ntid.x;
	mov.u32 	%r10, %tid.x;
	mad.lo.s32 	%r11, %r8, %r9, %r10;
	shl.b32 	%r1, %r11, 1;
	mov.u32 	%r13, %ctaid.y;
	mov.u32 	%r14, %ntid.y;
	mov.u32 	%r15, %tid.y;
	mad.lo.s32 	%r16, %r13, %r14, %r15;
	shl.b32 	%r2, %r16, 1;
	setp.lt.s32 	%p1, %r1, 1;
	setp.eq.s32 	%p2, %r16, 0;
	or.pred  	%p3, %p1, %p2;
	add.s32 	%r18, %r5, -1;
	setp.ge.s32 	%p4, %r1, %r18;
	or.pred  	%p5, %p3, %p4;
	add.s32 	%r19, %r6, -1;
	setp.ge.s32 	%p6, %r2, %r19;
	or.pred  	%p7, %p5, %p6;
	@%p7 bra 	$L__BB3_2;
	ld.param.u64 	%rd14, [_Z28sobelEdgeDetectionSharedMem2PiS_iii_param_0];
	cvta.to.global.u64 	%rd3, %rd2;
	cvta.to.global.u64 	%rd4, %rd14;
	add.s32 	%r20, %r2, -1;
	mad.lo.s32 	%r21, %r5, %r20, %r1;
	mul.wide.s32 	%rd5, %r21, 4;
	add.s64 	%rd6, %rd4, %rd5;
	ld.global.u32 	%r22, [%rd6+-4];
	ld.global.u32 	%r23, [%rd6];
	ld.global.u32 	%r24, [%rd6+4];
	ld.global.u32 	%r25, [%rd6+8];
	add.s32 	%r26, %r21, %r5;
	mul.wide.s32 	%rd7, %r5, 4;
	add.s64 	%rd8, %rd6, %rd7;
	ld.global.u32 	%r27, [%rd8+-4];
	ld.global.u32 	%r28, [%rd8];
	ld.global.u32 	%r29, [%rd8+4];
	ld.global.u32 	%r30, [%rd8+8];
	add.s64 	%rd9, %rd8, %rd7;
	ld.global.u32 	%r31, [%rd9+-4];
	ld.global.u32 	%r32, [%rd9];
	ld.global.u32 	%r33, [%rd9+4];
	ld.global.u32 	%r34, [%rd9+8];
	add.s64 	%rd10, %rd9, %rd7;
	ld.global.u32 	%r35, [%rd10+-4];
	ld.global.u32 	%r36, [%rd10];
	ld.global.u32 	%r37, [%rd10+4];
	ld.global.u32 	%r38, [%rd10+8];
	bar.sync 	0;
	shl.b32 	%r39, %r32, 1;
	sub.s32 	%r40, %r31, %r22;
	add.s32 	%r41, %r40, %r39;
	add.s32 	%r42, %r41, %r33;
	shl.b32 	%r43, %r23, 1;
	add.s32 	%r44, %r43, %r24;
	sub.s32 	%r45, %r42, %r44;
	shl.b32 	%r46, %r27, 1;
	add.s32 	%r47, %r46, %r22;
	add.s32 	%r48, %r47, %r31;
	shl.b32 	%r49, %r29, 1;
	add.s32 	%r50, %r24, %r49;
	add.s32 	%r51, %r50, %r33;
	sub.s32 	%r52, %r48, %r51;
	mul.lo.s32 	%r53, %r45, %r45;
	mad.lo.s32 	%r54, %r52, %r52, %r53;
	setp.gt.s32 	%p8, %r54, %r4;
	selp.b32 	%r55, 255, 0, %p8;
	mul.wide.s32 	%rd11, %r26, 4;
	add.s64 	%rd12, %rd3, %rd11;
	st.global.u32 	[%rd12], %r55;
	shl.b32 	%r56, %r33, 1;
	sub.s32 	%r57, %r32, %r23;
	add.s32 	%r58, %r57, %r56;
	add.s32 	%r59, %r58, %r34;
	shl.b32 	%r60, %r24, 1;
	add.s32 	%r61, %r60, %r25;
	sub.s32 	%r62, %r59, %r61;
	shl.b32 	%r63, %r28, 1;
	add.s32 	%r64, %r63, %r23;
	add.s32 	%r65, %r64, %r32;
	shl.b32 	%r66, %r30, 1;
	add.s32 	%r67, %r25, %r66;
	add.s32 	%r68, %r67, %r34;
	sub.s32 	%r69, %r65, %r68;
	mul.lo.s32 	%r70, %r62, %r62;
	mad.lo.s32 	%r71, %r69, %r69, %r70;
	setp.gt.s32 	%p9, %r71, %r4;
	selp.b32 	%r72, 255, 0, %p9;
	add.s64 	%rd13, %rd12, %rd7;
	st.global.u32 	[%rd13], %r72;
	shl.b32 	%r73, %r36, 1;
	sub.s32 	%r74, %r35, %r27;
	add.s32 	%r75, %r74, %r73;
	add.s32 	%r76, %r75, %r37;
	add.s32 	%r77, %r63, %r29;
	sub.s32 	%r78, %r76, %r77;
	shl.b32 	%r79, %r31, 1;
	add.s32 	%r80, %r79, %r27;
	add.s32 	%r81, %r80, %r35;
	add.s32 	%r82, %r29, %r56;
	add.s32 	%r83, %r82, %r37;
	sub.s32 	%r84, %r81, %r83;
	mul.lo.s32 	%r85, %r78, %r78;
	mad.lo.s32 	%r86, %r84, %r84, %r85;
	setp.gt.s32 	%p10, %r86, %r4;
	selp.b32 	%r87, 255, 0, %p10;
	st.global.u32 	[%rd12+4], %r87;
	shl.b32 	%r88, %r37, 1;
	sub.s32 	%r89, %r36, %r28;
	add.s32 	%r90, %r89, %r88;
	add.s32 	%r91, %r90, %r38;
	add.s32 	%r92, %r49, %r30;
	sub.s32 	%r93, %r91, %r92;
	add.s32 	%r94, %r39, %r28;
	add.s32 	%r95, %r94, %r36;
	shl.b32 	%r96, %r34, 1;
	add.s32 	%r97, %r30, %r96;
	add.s32 	%r98, %r97, %r38;
	sub.s32 	%r99, %r95, %r98;
	mul.lo.s32 	%r100, %r93, %r93;
	mad.lo.s32 	%r101, %r99, %r99, %r100;
	setp.gt.s32 	%p11, %r101, %r4;
	selp.b32 	%r102, 255, 0, %p11;
	st.global.u32 	[%rd13+4], %r102;
$L__BB3_2:
	ret;

}
	// .globl	_Z44sobelEdgeDetectionSharedMemUnrollControlFlowPiS_iii
.visible .entry _Z44sobelEdgeDetectionSharedMemUnrollControlFlowPiS_iii(
	.param .u64 .ptr .align 1 _Z44sobelEdgeDetectionSharedMemUnrollControlFlowPiS_iii_param_0,
	.param .u64 .ptr .align 1 _Z44sobelEdgeDetectionSharedMemUnrollControlFlowPiS_iii_param_1,
	.param .u32 _Z44sobelEdgeDetectionSharedMemUnrollControlFlowPiS_iii_param_2,
	.param .u32 _Z44sobelEdgeDetectionSharedMemUnrollControlFlowPiS_iii_param_3,
	.param .u32 _Z44sobelEdgeDetectionSharedMemUnrollControlFlowPiS_iii_param_4
)
{
	.reg .pred 	%p<26>;
	.reg .b32 	%r<125>;
	.reg .b64 	%rd<15>;
	// demoted variable
	.shared .align 4 .b8 _ZZ44sobelEdgeDetectionSharedMemUnrollControlFlowPiS_iiiE5shMem[4624];
	ld.param.u64 	%rd8, [_Z44sobelEdgeDetectionSharedMemUnrollControlFlowPiS_iii_param_0];
	ld.param.u64 	%rd9, [_Z44sobelEdgeDetectionSharedMemUnrollControlFlowPiS_iii_param_1];
	ld.param.u32 	%r28, [_Z44sobelEdgeDetectionSharedMemUnrollControlFlowPiS_iii_param_2];
	ld.param.u32 	%r29, [_Z44sobelEdgeDetectionSharedMemUnrollControlFlowPiS_iii_param_3];
	ld.param.u32 	%r27, [_Z44sobelEdgeDetectionSharedMemUnrollControlFlowPiS_iii_param_4];
	cvta.to.global.u64 	%rd1, %rd9;
	cvta.to.global.u64 	%rd2, %rd8;
	mov.u32 	%r31, %ctaid.x;
	mov.u32 	%r32, %ntid.x;
	mov.u32 	%r1, %tid.x;
	mad.lo.s32 	%r33, %r31, %r32, %r1;
	mov.u32 	%r34, %ctaid.y;
	mov.u32 	%r35, %ntid.y;
	mov.u32 	%r3, %tid.y;
	mad.lo.s32 	%r36, %r34, %r35, %r3;
	mul.lo.s32 	%r4, %r28, %r36;
	add.s32 	%r5, %r4, %r33;
	mul.wide.s32 	%rd10, %r5, 4;
	add.s64 	%rd3, %rd2, %rd10;
	ld.global.u32 	%r38, [%rd3];
	mov.u32 	%r39, _ZZ44sobelEdgeDetectionSharedMemUnrollControlFlowPiS_iiiE5shMem;
	mad.lo.s32 	%r6, %r1, 136, %r39;
	add.s32 	%r7, %r6, 136;
	shl.b32 	%r40, %r3, 2;
	add.s32 	%r8, %r7, %r40;
	st.shared.u32 	[%r8+4], %r38;
	setp.lt.s32 	%p1, %r33, 1;
	setp.eq.s32 	%p2, %r36, 0;
	or.pred  	%p3, %p1, %p2;
	add.s32 	%r41, %r28, -1;
	setp.ge.s32 	%p4, %r33, %r41;
	or.pred  	%p5, %p3, %p4;
	add.s32 	%r42, %r29, -1;
	setp.ge.s32 	%p6, %r36, %r42;
	or.pred  	%p7, %p5, %p6;
	@%p7 bra 	$L__BB4_17;
	setp.ne.s32 	%p8, %r1, 0;
	add.s32 	%r9, %r39, %r40;
	@%p8 bra 	$L__BB4_3;
	ld.global.u32 	%r45, [%rd3+-4];
	st.shared.u32 	[%r9+4], %r45;
$L__BB4_3:
	setp.ne.s32 	%p9, %r3, 0;
	sub.s32 	%r46, %r4, %r28;
	add.s32 	%r47, %r46, %r33;
	mul.wide.s32 	%rd11, %r47, 4;
	add.s64 	%rd4, %rd2, %rd11;
	@%p9 bra 	$L__BB4_5;
	ld.global.u32 	%r48, [%rd4];
	st.shared.u32 	[%r7], %r48;
$L__BB4_5:
	setp.ne.s32 	%p10, %r1, 33;
	@%p10 bra 	$L__BB4_7;
	ld.global.u32 	%r49, [%rd3+4];
	st.shared.u32 	[%r9+4764], %r49;
$L__BB4_7:
	setp.ne.s32 	%p11, %r3, 33;
	mul.wide.s32 	%rd12, %r28, 4;
	add.s64 	%rd5, %rd3, %rd12;
	@%p11 bra 	$L__BB4_9;
	ld.global.u32 	%r50, [%rd5];
	st.shared.u32 	[%r6+276], %r50;
$L__BB4_9:
	or.b32  	%r51, %r1, %r3;
	setp.ne.s32 	%p12, %r51, 0;
	@%p12 bra 	$L__BB4_11;
	ld.global.u32 	%r52, [%rd4+-4];
	st.shared.u32 	[%r8+-136], %r52;
$L__BB4_11:
	setp.ne.s32 	%p13, %r1, 33;
	setp.ne.s32 	%p14, %r3, 0;
	or.pred  	%p15, %p13, %p14;
	@%p15 bra 	$L__BB4_13;
	ld.global.u32 	%r55, [%rd4+4];
	st.shared.u32 	[_ZZ44sobelEdgeDetectionSharedMemUnrollControlFlowPiS_iiiE5shMem+4760], %r55;
	bra.uni 	$L__BB4_17;
$L__BB4_13:
	setp.ne.s32 	%p16, %r3, 33;
	setp.ne.s32 	%p17, %r1, 0;
	or.pred  	%p18, %p17, %p16;
	@%p18 bra 	$L__BB4_15;
	ld.global.u32 	%r54, [%rd5+-4];
	st.shared.u32 	[_ZZ44sobelEdgeDetectionSharedMemUnrollControlFlowPiS_iiiE5shMem+140], %r54;
	bra.uni 	$L__BB4_17;
$L__BB4_15:
	setp.ne.s32 	%p19, %r3, 33;
	setp.ne.s32 	%p20, %r1, 33;
	or.pred  	%p21, %p20, %p19;
	@%p21 bra 	$L__BB4_17;
	ld.global.u32 	%r53, [%rd5+4];
	st.shared.u32 	[_ZZ44sobelEdgeDetectionSharedMemUnrollControlFlowPiS_iiiE5shMem+4900], %r53;
$L__BB4_17:
	bar.sync 	0;
	ld.shared.u32 	%r10, [_ZZ44sobelEdgeDetectionSharedMemUnrollControlFlowPiS_iiiE5shMem+272];
	ld.shared.u32 	%r56, [_ZZ44sobelEdgeDetectionSharedMemUnrollControlFlowPiS_iiiE5shMem];
	ld.shared.u32 	%r11, [_ZZ44sobelEdgeDetectionSharedMemUnrollControlFlowPiS_iiiE5shMem+276];
	shl.b32 	%r12, %r11, 1;
	ld.shared.u32 	%r13, [_ZZ44sobelEdgeDetectionSharedMemUnrollControlFlowPiS_iiiE5shMem+4];
	ld.shared.u32 	%r14, [_ZZ44sobelEdgeDetectionSharedMemUnrollControlFlowPiS_iiiE5shMem+280];
	ld.shared.u32 	%r15, [_ZZ44sobelEdgeDetectionSharedMemUnrollControlFlowPiS_iiiE5shMem+8];
	sub.s32 	%r57, %r10, %r56;
	add.s32 	%r58, %r57, %r12;
	add.s32 	%r59, %r58, %r14;
	shl.b32 	%r60, %r13, 1;
	add.s32 	%r61, %r60, %r15;
	sub.s32 	%r62, %r59, %r61;
	ld.shared.u32 	%r16, [_ZZ44sobelEdgeDetectionSharedMemUnrollControlFlowPiS_iiiE5shMem+136];
	shl.b32 	%r63, %r16, 1;
	ld.shared.u32 	%r17, [_ZZ44sobelEdgeDetectionSharedMemUnrollControlFlowPiS_iiiE5shMem+144];
	add.s32 	%r64, %r63, %r56;
	add.s32 	%r65, %r64, %r10;
	shl.b32 	%r18, %r17, 1;
	add.s32 	%r66, %r15, %r18;
	add.s32 	%r67, %r66, %r14;
	sub.s32 	%r68, %r65, %r67;
	mul.lo.s32 	%r69, %r62, %r62;
	mad.lo.s32 	%r70, %r68, %r68, %r69;
	setp.le.s32 	%p22, %r70, %r27;
	add.s64 	%rd6, %rd1, %rd10;
	@%p22 bra 	$L__BB4_19;
	mov.b32 	%r72, 255;
	st.global.u32 	[%rd6], %r72;
	bra.uni 	$L__BB4_20;
$L__BB4_19:
	mov.b32 	%r71, 0;
	st.global.u32 	[%rd6], %r71;
$L__BB4_20:
	shl.b32 	%r19, %r14, 1;
	ld.shared.u32 	%r20, [_ZZ44sobelEdgeDetectionSharedMemUnrollControlFlowPiS_iiiE5shMem+284];
	ld.shared.u32 	%r73, [_ZZ44sobelEdgeDetectionSharedMemUnrollControlFlowPiS_iiiE5shMem+12];
	sub.s32 	%r74, %r11, %r13;
	add.s32 	%r75, %r74, %r19;
	add.s32 	%r76, %r75, %r20;
	shl.b32 	%r77, %r15, 1;
	add.s32 	%r78, %r77, %r73;
	sub.s32 	%r79, %r76, %r78;
	ld.shared.u32 	%r21, [_ZZ44sobelEdgeDetectionSharedMemUnrollControlFlowPiS_iiiE5shMem+140];
	shl.b32 	%r22, %r21, 1;
	ld.shared.u32 	%r23, [_ZZ44sobelEdgeDetectionSharedMemUnrollControlFlowPiS_iiiE5shMem+148];
	add.s32 	%r80, %r22, %r13;
	add.s32 	%r81, %r80, %r11;
	shl.b32 	%r82, %r23, 1;
	add.s32 	%r83, %r73, %r82;
	add.s32 	%r84, %r83, %r20;
	sub.s32 	%r85, %r81, %r84;
	mul.lo.s32 	%r86, %r79, %r79;
	mad.lo.s32 	%r87, %r85, %r85, %r86;
	setp.gt.s32 	%p23, %r87, %r27;
	add.s32 	%r88, %r5, %r28;
	mul.wide.s32 	%rd14, %r88, 4;
	add.s64 	%rd7, %rd1, %rd14;
	@%p23 bra 	$L__BB4_22;
	mov.b32 	%r89, 0;
	st.global.u32 	[%rd7], %r89;
	bra.uni 	$L__BB4_23;
$L__BB4_22:
	mov.b32 	%r90, 255;
	st.global.u32 	[%rd7], %r90;
$L__BB4_23:
	ld.shared.u32 	%r91, [_ZZ44sobelEdgeDetectionSharedMemUnrollControlFlowPiS_iiiE5shMem+408];
	ld.shared.u32 	%r24, [_ZZ44sobelEdgeDetectionSharedMemUnrollControlFlowPiS_iiiE5shMem+412];
	shl.b32 	%r92, %r24, 1;
	ld.shared.u32 	%r25, [_ZZ44sobelEdgeDetectionSharedMemUnrollControlFlowPiS_iiiE5shMem+416];
	sub.s32 	%r93, %r91, %r16;
	add.s32 	%r94, %r93, %r92;
	add.s32 	%r95, %r94, %r25;
	add.s32 	%r96, %r22, %r17;
	sub.s32 	%r97, %r95, %r96;
	shl.b32 	%r98, %r10, 1;
	add.s32 	%r99, %r98, %r16;
	add.s32 	%r100, %r99, %r91;
	add.s32 	%r101, %r17, %r19;
	add.s32 	%r102, %r101, %r25;
	sub.s32 	%r103, %r100, %r102;
	mul.lo.s32 	%r104, %r97, %r97;
	mad.lo.s32 	%r105, %r103, %r103, %r104;
	setp.gt.s32 	%p24, %r105, %r27;
	@%p24 bra 	$L__BB4_25;
	mov.b32 	%r106, 0;
	st.global.u32 	[%rd6+4], %r106;
	bra.uni 	$L__BB4_26;
$L__BB4_25:
	mov.b32 	%r107, 255;
	st.global.u32 	[%rd6+4], %r107;
$L__BB4_26:
	shl.b32 	%r108, %r25, 1;
	ld.shared.u32 	%r109, [_ZZ44sobelEdgeDetectionSharedMemUnrollControlFlowPiS_iiiE5shMem+420];
	sub.s32 	%r110, %r24, %r21;
	add.s32 	%r111, %r110, %r108;
	add.s32 	%r112, %r111, %r109;
	add.s32 	%r113, %r18, %r23;
	sub.s32 	%r114, %r112, %r113;
	add.s32 	%r115, %r12, %r21;
	add.s32 	%r116, %r115, %r24;
	shl.b32 	%r117, %r20, 1;
	add.s32 	%r118, %r23, %r117;
	add.s32 	%r119, %r118, %r109;
	sub.s32 	%r120, %r116, %r119;
	mul.lo.s32 	%r121, %r114, %r114;
	mad.lo.s32 	%r122, %r120, %r120, %r121;
	setp.gt.s32 	%p25, %r122, %r27;
	@%p25 bra 	$L__BB4_28;
	mov.b32 	%r123, 0;
	st.global.u32 	[%rd7+4], %r123;
	bra.uni 	$L__BB4_29;
$L__BB4_28:
	mov.b32 	%r124, 255;
	st.global.u32 	[%rd7+4], %r124;
$L__BB4_29:
	ret;

}
	// .globl	_Z33sobelEdgeDetectionSharedMemUnrollPiS_iii
.visible .entry _Z33sobelEdgeDetectionSharedMemUnrollPiS_iii(
	.param .u64 .ptr .align 1 _Z33sobelEdgeDetectionSharedMemUnrollPiS_iii_param_0,
	.param .u64 .ptr .align 1 _Z33sobelEdgeDetectionSharedMemUnrollPiS_iii_param_1,
	.param .u32 _Z33sobelEdgeDetectionSharedMemUnrollPiS_iii_param_2,
	.param .u32 _Z33sobelEdgeDetectionSharedMemUnrollPiS_iii_param_3,
	.param .u32 _Z33sobelEdgeDetectionSharedMemUnrollPiS_iii_param_4
)
{
	.reg .pred 	%p<6>;
	.reg .b32 	%r<104>;
	.reg .b64 	%rd<12>;
	// demoted variable
	.shared .align 4 .b8 _ZZ33sobelEdgeDetectionSharedMemUnrollPiS_iiiE5shMem[16384];
	ld.param.u64 	%rd3, [_Z33sobelEdgeDetectionSharedMemUnrollPiS_iii_param_0];
	ld.param.u64 	%rd2, [_Z33sobelEdgeDetectionSharedMemUnrollPiS_iii_param_1];
	ld.param.u32 	%r4, [_Z33sobelEdgeDetectionSharedMemUnrollPiS_iii_param_2];
	ld.param.u32 	%r3, [_Z33sobelEdgeDetectionSharedMemUnrollPiS_iii_param_4];
	cvta.to.global.u64 	%rd4, %rd3;
	mov.u32 	%r5, %ctaid.x;
	mov.u32 	%r6, %tid.x;
	shl.b32 	%r7, %r6, 1;
	mad.lo.s32 	%r8, %r5, 60, %r7;
	mov.u32 	%r9, %ctaid.y;
	mov.u32 	%r10, %tid.y;
	shl.b32 	%r11, %r10, 1;
	mad.lo.s32 	%r12, %r9, 60, %r11;
	mad.lo.s32 	%r1, %r12, %r4, %r8;
	mul.wide.s32 	%rd5, %r1, 4;
	add.s64 	%rd6, %rd4, %rd5;
	ld.global.u32 	%r13, [%rd6];
	shl.b32 	%r14, %r10, 7;
	add.s32 	%r15, %r14, %r7;
	shl.b32 	%r16, %r15, 2;
	mov.u32 	%r17, _ZZ33sobelEdgeDetectionSharedMemUnrollPiS_iiiE5shMem;
	add.s32 	%r2, %r17, %r16;
	st.shared.u32 	[%r2], %r13;
	mul.wide.s32 	%rd1, %r4, 4;
	add.s64 	%rd7, %rd6, %rd1;
	ld.global.u32 	%r18, [%rd7];
	st.shared.u32 	[%r2+256], %r18;
	ld.global.u32 	%r19, [%rd6+4];
	st.shared.u32 	[%r2+4], %r19;
	ld.global.u32 	%r20, [%rd7+4];
	st.shared.u32 	[%r2+260], %r20;
	bar.sync 	0;
	add.s32 	%r21, %r6, -1;
	add.s32 	%r22, %r10, -1;
	max.u32 	%r23, %r21, %r22;
	setp.gt.u32 	%p1, %r23, 29;
	@%p1 bra 	$L__BB5_2;
	cvta.to.global.u64 	%rd8, %rd2;
	ld.shared.u32 	%r24, [%r2+-252];
	ld.shared.u32 	%r25, [%r2+-260];
	ld.shared.u32 	%r26, [%r2+4];
	shl.b32 	%r27, %r26, 1;
	ld.shared.u32 	%r28, [%r2+-4];
	ld.shared.u32 	%r29, [%r2+260];
	ld.shared.u32 	%r30, [%r2+252];
	sub.s32 	%r31, %r24, %r25;
	add.s32 	%r32, %r31, %r27;
	add.s32 	%r33, %r32, %r29;
	shl.b32 	%r34, %r28, 1;
	add.s32 	%r35, %r34, %r30;
	sub.s32 	%r36, %r33, %r35;
	ld.shared.u32 	%r37, [%r2+-256];
	shl.b32 	%r38, %r37, 1;
	ld.shared.u32 	%r39, [%r2+256];
	add.s32 	%r40, %r38, %r25;
	add.s32 	%r41, %r40, %r24;
	shl.b32 	%r42, %r39, 1;
	add.s32 	%r43, %r30, %r42;
	add.s32 	%r44, %r43, %r29;
	sub.s32 	%r45, %r41, %r44;
	mul.lo.s32 	%r46, %r36, %r36;
	mad.lo.s32 	%r47, %r45, %r45, %r46;
	setp.gt.s32 	%p2, %r47, %r3;
	selp.b32 	%r48, 255, 0, %p2;
	add.s64 	%rd10, %rd8, %rd5;
	st.global.u32 	[%rd10], %r48;
	shl.b32 	%r49, %r29, 1;
	ld.shared.u32 	%r50, [%r2+516];
	ld.shared.u32 	%r51, [%r2+508];
	sub.s32 	%r52, %r26, %r28;
	add.s32 	%r53, %r52, %r49;
	add.s32 	%r54, %r53, %r50;
	shl.b32 	%r55, %r30, 1;
	add.s32 	%r56, %r55, %r51;
	sub.s32 	%r57, %r54, %r56;
	ld.shared.u32 	%r58, [%r2];
	shl.b32 	%r59, %r58, 1;
	ld.shared.u32 	%r60, [%r2+512];
	add.s32 	%r61, %r59, %r28;
	add.s32 	%r62, %r61, %r26;
	shl.b32 	%r63, %r60, 1;
	add.s32 	%r64, %r51, %r63;
	add.s32 	%r65, %r64, %r50;
	sub.s32 	%r66, %r62, %r65;
	mul.lo.s32 	%r67, %r57, %r57;
	mad.lo.s32 	%r68, %r66, %r66, %r67;
	setp.gt.s32 	%p3, %r68, %r3;
	selp.b32 	%r69, 255, 0, %p3;
	add.s64 	%rd11, %rd10, %rd1;
	st.global.u32 	[%rd11], %r69;
	ld.shared.u32 	%r70, [%r2+-248];
	ld.shared.u32 	%r71, [%r2+8];
	shl.b32 	%r72, %r71, 1;
	ld.shared.u32 	%r73, [%r2+264];
	sub.s32 	%r74, %r70, %r37;
	add.s32 	%r75, %r74, %r72;
	add.s32 	%r76, %r75, %r73;
	add.s32 	%r77, %r59, %r39;
	sub.s32 	%r78, %r76, %r77;
	shl.b32 	%r79, %r24, 1;
	add.s32 	%r80, %r79, %r37;
	add.s32 	%r81, %r80, %r70;
	add.s32 	%r82, %r39, %r49;
	add.s32 	%r83, %r82, %r73;
	sub.s32 	%r84, %r81, %r83;
	mul.lo.s32 	%r85, %r78, %r78;
	mad.lo.s32 	%r86, %r84, %r84, %r85;
	setp.gt.s32 	%p4, %r86, %r3;
	selp.b32 	%r87, 255, 0, %p4;
	st.global.u32 	[%rd10+4], %r87;
	shl.b32 	%r88, %r73, 1;
	ld.shared.u32 	%r89, [%r2+520];
	sub.s32 	%r90, %r71, %r58;
	add.s32 	%r91, %r90, %r88;
	add.s32 	%r92, %r91, %r89;
	add.s32 	%r93, %r42, %r60;
	sub.s32 	%r94, %r92, %r93;
	add.s32 	%r95, %r27, %r58;
	add.s32 	%r96, %r95, %r71;
	shl.b32 	%r97, %r50, 1;
	add.s32 	%r98, %r60, %r97;
	add.s32 	%r99, %r98, %r89;
	sub.s32 	%r100, %r96, %r99;
	mul.lo.s32 	%r101, %r94, %r94;
	mad.lo.s32 	%r102, %r100, %r100, %r101;
	setp.gt.s32 	%p5, %r102, %r3;
	selp.b32 	%r103, 255, 0, %p5;
	st.global.u32 	[%rd11+4], %r103;
$L__BB5_2:
	ret;

}
	// .globl	_Z34sobelEdgeDetectionSharedMemOverlapPiS_iii
.visible .entry _Z34sobelEdgeDetectionSharedMemOverlapPiS_iii(
	.param .u64 .ptr .align 1 _Z34sobelEdgeDetectionSharedMemOverlapPiS_iii_param_0,
	.param .u64 .ptr .align 1 _Z34sobelEdgeDetectionSharedMemOverlapPiS_iii_param_1,
	.param .u32 _Z34sobelEdgeDetectionSharedMemOverlapPiS_iii_param_2,
	.param .u32 _Z34sobelEdgeDetectionSharedMemOverlapPiS_iii_param_3,
	.param .u32 _Z34sobelEdgeDetectionSharedMemOverlapPiS_iii_param_4
)
{
	.reg .pred 	%p<3>;
	.reg .b32 	%r<45>;
	.reg .b64 	%rd<11>;
	// demoted variable
	.shared .align 4 .b8 _ZZ34sobelEdgeDetectionSharedMemOverlapPiS_iiiE5shMem[4096];
	ld.param.u64 	%rd2, [_Z34sobelEdgeDetectionSharedMemOverlapPiS_iii_param_0];
	ld.param.u64 	%rd3, [_Z34sobelEdgeDetectionSharedMemOverlapPiS_iii_param_1];
	ld.param.u32 	%r4, [_Z34sobelEdgeDetectionSharedMemOverlapPiS_iii_param_2];
	ld.param.u32 	%r3, [_Z34sobelEdgeDetectionSharedMemOverlapPiS_iii_param_4];
	cvta.to.global.u64 	%rd1, %rd3;
	cvta.to.global.u64 	%rd4, %rd2;
	mov.u32 	%r5, %ctaid.x;
	mov.u32 	%r6, %tid.x;
	mad.lo.s32 	%r7, %r5, 30, %r6;
	mov.u32 	%r8, %ctaid.y;
	mov.u32 	%r9, %tid.y;
	mad.lo.s32 	%r10, %r8, 30, %r9;
	mad.lo.s32 	%r1, %r4, %r10, %r7;
	mul.wide.s32 	%rd5, %r1, 4;
	add.s64 	%rd6, %rd4, %rd5;
	ld.global.u32 	%r11, [%rd6];
	shl.b32 	%r12, %r9, 5;
	add.s32 	%r13, %r12, %r6;
	shl.b32 	%r14, %r13, 2;
	mov.u32 	%r15, _ZZ34sobelEdgeDetectionSharedMemOverlapPiS_iiiE5shMem;
	add.s32 	%r2, %r15, %r14;
	st.shared.u32 	[%r2], %r11;
	bar.sync 	0;
	add.s32 	%r16, %r6, -1;
	add.s32 	%r17, %r9, -1;
	max.u32 	%r18, %r16, %r17;
	setp.gt.u32 	%p1, %r18, 29;
	@%p1 bra 	$L__BB6_4;
	ld.shared.u32 	%r19, [%r2+-124];
	ld.shared.u32 	%r20, [%r2+-132];
	ld.shared.u32 	%r21, [%r2+4];
	shl.b32 	%r22, %r21, 1;
	ld.shared.u32 	%r23, [%r2+-4];
	ld.shared.u32 	%r24, [%r2+132];
	ld.shared.u32 	%r25, [%r2+124];
	sub.s32 	%r26, %r19, %r20;
	add.s32 	%r27, %r26, %r22;
	add.s32 	%r28, %r27, %r24;
	shl.b32 	%r29, %r23, 1;
	add.s32 	%r30, %r29, %r25;
	sub.s32 	%r31, %r28, %r30;
	ld.shared.u32 	%r32, [%r2+-128];
	shl.b32 	%r33, %r32, 1;
	ld.shared.u32 	%r34, [%r2+128];
	add.s32 	%r35, %r33, %r20;
	add.s32 	%r36, %r35, %r19;
	shl.b32 	%r37, %r34, 1;
	add.s32 	%r38, %r25, %r37;
	add.s32 	%r39, %r38, %r24;
	sub.s32 	%r40, %r36, %r39;
	mul.lo.s32 	%r41, %r31, %r31;
	mad.lo.s32 	%r42, %r40, %r40, %r41;
	setp.le.s32 	%p2, %r42, %r3;
	@%p2 bra 	$L__BB6_3;
	add.s64 	%rd10, %rd1, %rd5;
	mov.b32 	%r44, 255;
	st.global.u32 	[%rd10], %r44;
	bra.uni 	$L__BB6_4;
$L__BB6_3:
	add.s64 	%rd8, %rd1, %rd5;
	mov.b32 	%r43, 0;
	st.global.u32 	[%rd8], %r43;
$L__BB6_4:
	ret;

}


// ===== COMPILED SASS (sm_100) =====

	.target	sm_100

	.elftype	@"ET_EXEC"


//--------------------- .note.nv.tkinfo           --------------------------
	.section	.note.nv.tkinfo,"",@"SHT_NOTE"
	.sectionflags	@"SHF_NOTE_NV_TKINFO"
	.tkinfo
        /*0018*/ 	.word	0x00000002
        /*0030*/ 	.string	""
        /*0030*/ 	.string	"ptxas"
        /*0030*/ 	.string	"Cuda compilation tools, release 13.0, V13.0.88"
        /*0030*/ 	.string	"Build cuda_13.0.r13.0/compiler.36424714_0"
        /*0030*/ 	.string	"-arch sm_100 -m 64 "



//--------------------- .note.nv.cuinfo           --------------------------
	.section	.note.nv.cuinfo,"",@"SHT_NOTE"
	.sectionflags	@"SHF_NOTE_NV_CUINFO"
        /*0018*/ 	.short	0x0002
        /*001a*/ 	.short	0x0064
        /*001c*/ 	.short	0x0082
	.zero		2


//--------------------- .nv.info                  --------------------------
	.section	.nv.info,"",@"SHT_CUDA_INFO"
	.align	4


	//----- nvinfo : EIATTR_REGCOUNT
	.align		4
        /*0000*/ 	.byte	0x04, 0x2f
        /*0002*/ 	.short	(.L_1 - .L_0)
	.align		4
.L_0:
        /*0004*/ 	.word	index@(_Z18sobelEdgeDetectionPiS_iii)
        /*0008*/ 	.word	0x00000015


	//----- nvinfo : EIATTR_FRAME_SIZE
	.align		4
.L_1:
        /*000c*/ 	.byte	0x04, 0x11
        /*000e*/ 	.short	(.L_3 - .L_2)
	.align		4
.L_2:
        /*0010*/ 	.word	index@(_Z18sobelEdgeDetectionPiS_iii)
        /*0014*/ 	.word	0x00000000


	//----- nvinfo : EIATTR_REGCOUNT
	.align		4
.L_3:
        /*0018*/ 	.byte	0x04, 0x2f
        /*001a*/ 	.short	(.L_5 - .L_4)
	.align		4
.L_4:
        /*001c*/ 	.word	index@(_Z31sobelEdgeDetectionWithRegistersPiS_iii)
        /*0020*/ 	.word	0x00000018


	//----- nvinfo : EIATTR_FRAME_SIZE
	.align		4
.L_5:
        /*0024*/ 	.byte	0x04, 0x11
        /*0026*/ 	.short	(.L_7 - .L_6)
	.align		4
.L_6:
        /*0028*/ 	.word	index@(_Z31sobelEdgeDetectionWithRegistersPiS_iii)
        /*002c*/ 	.word	0x00000000


	//----- nvinfo : EIATTR_REGCOUNT
	.align		4
.L_7:
        /*0030*/ 	.byte	0x04, 0x2f
        /*0032*/ 	.short	(.L_9 - .L_8)
	.align		4
.L_8:
        /*0034*/ 	.word	index@(_Z27sobelEdgeDetectionSharedMemPiS_iii)
        /*0038*/ 	.word	0x00000016


	//----- nvinfo : EIATTR_FRAME_SIZE
	.align		4
.L_9:
        /*003c*/ 	.byte	0x04, 0x11
        /*003e*/ 	.short	(.L_11 - .L_10)
	.align		4
.L_10:
        /*0040*/ 	.word	index@(_Z27sobelEdgeDetectionSharedMemPiS_iii)
        /*0044*/ 	.word	0x00000000


	//----- nvinfo : EIATTR_REGCOUNT
	.align		4
.L_11:
        /*0048*/ 	.byte	0x04, 0x2f
        /*004a*/ 	.short	(.L_13 - .L_12)
	.align		4
.L_12:
        /*004c*/ 	.word	index@(_Z28sobelEdgeDetectionSharedMem2PiS_iii)
        /*0050*/ 	.word	0x00000020


	//----- nvinfo : EIATTR_FRAME_SIZE
	.align		4
.L_13:
        /*0054*/ 	.byte	0x04, 0x11
        /*0056*/ 	.short	(.L_15 - .L_14)
	.align		4
.L_14:
        /*0058*/ 	.word	index@(_Z28sobelEdgeDetectionSharedMem2PiS_iii)
        /*005c*/ 	.word	0x00000000


	//----- nvinfo : EIATTR_REGCOUNT
	.align		4
.L_15:
        /*0060*/ 	.byte	0x04, 0x2f
        /*0062*/ 	.short	(.L_17 - .L_16)
	.align		4
.L_16:
        /*0064*/ 	.word	index@(_Z44sobelEdgeDetectionSharedMemUnrollControlFlowPiS_iii)
        /*0068*/ 	.word	0x0000001c


	//----- nvinfo : EIATTR_FRAME_SIZE
	.align		4
.L_17:
        /*006c*/ 	.byte	0x04, 0x11
        /*006e*/ 	.short	(.L_19 - .L_18)
	.align		4
.L_18:
        /*0070*/ 	.word	index@(_Z44sobelEdgeDetectionSharedMemUnrollControlFlowPiS_iii)
        /*0074*/ 	.word	0x00000000


	//----- nvinfo : EIATTR_REGCOUNT
	.align		4
.L_19:
        /*0078*/ 	.byte	0x04, 0x2f
        /*007a*/ 	.short	(.L_21 - .L_20)
	.align		4
.L_20:
        /*007c*/ 	.word	index@(_Z33sobelEdgeDetectionSharedMemUnrollPiS_iii)
        /*0080*/ 	.word	0x0000001f


	//----- nvinfo : EIATTR_FRAME_SIZE
	.align		4
.L_21:
        /*0084*/ 	.byte	0x04, 0x11
        /*0086*/ 	.short	(.L_23 - .L_22)
	.align		4
.L_22:
        /*0088*/ 	.word	index@(_Z33sobelEdgeDetectionSharedMemUnrollPiS_iii)
        /*008c*/ 	.word	0x00000000


	//----- nvinfo : EIATTR_REGCOUNT
	.align		4
.L_23:
        /*0090*/ 	.byte	0x04, 0x2f
        /*0092*/ 	.short	(.L_25 - .L_24)
	.align		4
.L_24:
        /*0094*/ 	.word	index@(_Z34sobelEdgeDetectionSharedMemOverlapPiS_iii)
        /*0098*/ 	.word	0x0000000e


	//----- nvinfo : EIATTR_FRAME_SIZE
	.align		4
.L_25:
        /*009c*/ 	.byte	0x04, 0x11
        /*009e*/ 	.short	(.L_27 - .L_26)
	.align		4
.L_26:
        /*00a0*/ 	.word	index@(_Z34sobelEdgeDetectionSharedMemOverlapPiS_iii)
        /*00a4*/ 	.word	0x00000000


	//----- nvinfo : EIATTR_MIN_STACK_SIZE
	.align		4
.L_27:
        /*00a8*/ 	.byte	0x04, 0x12
        /*00aa*/ 	.short	(.L_29 - .L_28)
	.align		4
.L_28:
        /*00ac*/ 	.word	index@(_Z34sobelEdgeDetectionSharedMemOverlapPiS_iii)
        /*00b0*/ 	.word	0x00000000


	//----- nvinfo : EIATTR_MIN_STACK_SIZE
	.align		4
.L_29:
        /*00b4*/ 	.byte	0x04, 0x12
        /*00b6*/ 	.short	(.L_31 - .L_30)
	.align		4
.L_30:
        /*00b8*/ 	.word	index@(_Z33sobelEdgeDetectionSharedMemUnrollPiS_iii)
        /*00bc*/ 	.word	0x00000000


	//----- nvinfo : EIATTR_MIN_STACK_SIZE
	.align		4
.L_31:
        /*00c0*/ 	.byte	0x04, 0x12
        /*00c2*/ 	.short	(.L_33 - .L_32)
	.align		4
.L_32:
        /*00c4*/ 	.word	index@(_Z44sobelEdgeDetectionSharedMemUnrollControlFlowPiS_iii)
        /*00c8*/ 	.word	0x00000000


	//----- nvinfo : EIATTR_MIN_STACK_SIZE
	.align		4
.L_33:
        /*00cc*/ 	.byte	0x04, 0x12
        /*00ce*/ 	.short	(.L_35 - .L_34)
	.align		4
.L_34:
        /*00d0*/ 	.word	index@(_Z28sobelEdgeDetectionSharedMem2PiS_iii)
        /*00d4*/ 	.word	0x00000000


	//----- nvinfo : EIATTR_MIN_STACK_SIZE
	.align		4
.L_35:
        /*00d8*/ 	.byte	0x04, 0x12
        /*00da*/ 	.short	(.L_37 - .L_36)
	.align		4
.L_36:
        /*00dc*/ 	.word	index@(_Z27sobelEdgeDetectionSharedMemPiS_iii)
        /*00e0*/ 	.word	0x00000000


	//----- nvinfo : EIATTR_MIN_STACK_SIZE
	.align		4
.L_37:
        /*00e4*/ 	.byte	0x04, 0x12
        /*00e6*/ 	.short	(.L_39 - .L_38)
	.align		4
.L_38:
        /*00e8*/ 	.word	index@(_Z31sobelEdgeDetectionWithRegistersPiS_iii)
        /*00ec*/ 	.word	0x00000000


	//----- nvinfo : EIATTR_MIN_STACK_SIZE
	.align		4
.L_39:
        /*00f0*/ 	.byte	0x04, 0x12
        /*00f2*/ 	.short	(.L_41 - .L_40)
	.align		4
.L_40:
        /*00f4*/ 	.word	index@(_Z18sobelEdgeDetectionPiS_iii)
        /*00f8*/ 	.word	0x00000000
.L_41:


//--------------------- .nv.compat                --------------------------
	.section	.nv.compat,"",@"SHT_CUDA_COMPAT_INFO"
	.align	4
        /*0000*/ 	.byte	0x02, 0x09, 0x00, 0x00, 0x02, 0x02, 0x01, 0x00, 0x02, 0x05, 0x05, 0x00, 0x03, 0x07, 0x01, 0x01
        /*0010*/ 	.byte	0x02, 0x03, 0x00, 0x00, 0x02, 0x06, 0x01, 0x00, 0x04, 0x0b, 0x08, 0x00, 0x09, 0x00, 0x00, 0x00
        /*0020*/ 	.byte	0x00, 0x00, 0x00, 0x00


//--------------------- .nv.info._Z34sobelEdgeDetectionSharedMemOverlapPiS_iii --------------------------
	.section	.nv.info._Z34sobelEdgeDetectionSharedMemOverlapPiS_iii,"",@"SHT_CUDA_INFO"
	.sectionflags	@""
	.align	4


	//----- nvinfo : EIATTR_CUDA_API_VERSION
	.align		4
        /*0000*/ 	.byte	0x04, 0x37
        /*0002*/ 	.short	(.L_43 - .L_42)
.L_42:
        /*0004*/ 	.word	0x00000082


	//----- nvinfo : EIATTR_KPARAM_INFO
	.align		4
.L_43:
        /*0008*/ 	.byte	0x04, 0x17
        /*000a*/ 	.short	(.L_45 - .L_44)
.L_44:
        /*000c*/ 	.word	0x00000000
        /*0010*/ 	.short	0x0004
        /*0012*/ 	.short	0x0018
        /*0014*/ 	.byte	0x00, 0xf0, 0x11, 0x00


	//----- nvinfo : EIATTR_KPARAM_INFO
	.align		4
.L_45:
        /*0018*/ 	.byte	0x04, 0x17
        /*001a*/ 	.short	(.L_47 - .L_46)
.L_46:
        /*001c*/ 	.word	0x00000000
        /*0020*/ 	.short	0x0003
        /*0022*/ 	.short	0x0014
        /*0024*/ 	.byte	0x00, 0xf0, 0x11, 0x00


	//----- nvinfo : EIATTR_KPARAM_INFO
	.align		4
.L_47:
        /*0028*/ 	.byte	0x04, 0x17
        /*002a*/ 	.short	(.L_49 - .L_48)
.L_48:
        /*002c*/ 	.word	0x00000000
        /*0030*/ 	.short	0x0002
        /*0032*/ 	.short	0x0010
        /*0034*/ 	.byte	0x00, 0xf0, 0x11, 0x00


	//----- nvinfo : EIATTR_KPARAM_INFO
	.align		4
.L_49:
        /*0038*/ 	.byte	0x04, 0x17
        /*003a*/ 	.short	(.L_51 - .L_50)
.L_50:
        /*003c*/ 	.word	0x00000000
        /*0040*/ 	.short	0x0001
        /*0042*/ 	.short	0x0008
        /*0044*/ 	.byte	0x00, 0xf5, 0x21, 0x00


	//----- nvinfo : EIATTR_KPARAM_INFO
	.align		4
.L_51:
        /*0048*/ 	.byte	0x04, 0x17
        /*004a*/ 	.short	(.L_53 - .L_52)
.L_52:
        /*004c*/ 	.word	0x00000000
        /*0050*/ 	.short	0x0000
        /*0052*/ 	.short	0x0000
        /*0054*/ 	.byte	0x00, 0xf5, 0x21, 0x00


	//----- nvinfo : EIATTR_SPARSE_MMA_MASK
	.align		4
.L_53:
        /*0058*/ 	.byte	0x03, 0x50
        /*005a*/ 	.short	0x0000


	//----- nvinfo : EIATTR_MAXREG_COUNT
	.align		4
        /*005c*/ 	.byte	0x03, 0x1b
        /*005e*/ 	.short	0x00ff


	//----- nvinfo : EIATTR_NUM_BARRIERS
	.align		4
        /*0060*/ 	.byte	0x02, 0x4c
        /*0062*/ 	.byte	0x01
	.zero		1


	//----- nvinfo : EIATTR_MERCURY_ISA_VERSION
	.align		4
        /*0064*/ 	.byte	0x03, 0x5f
        /*0066*/ 	.short	0x0101


	//----- nvinfo : EIATTR_VRC_CTA_INIT_COUNT
	.align		4
        /*0068*/ 	.byte	0x02, 0x4a
	.zero		1
	.zero		1


	//----- nvinfo : EIATTR_EXIT_INSTR_OFFSETS
	.align		4
        /*006c*/ 	.byte	0x04, 0x1c
        /*006e*/ 	.short	(.L_55 - .L_54)


	//   ....[0]....
.L_54:
        /*0070*/ 	.word	0x00000170


	//   ....[1]....
        /*0074*/ 	.word	0x00000300


	//   ....[2]....
        /*0078*/ 	.word	0x00000340


	//----- nvinfo : EIATTR_CBANK_PARAM_SIZE
	.align		4
.L_55:
        /*007c*/ 	.byte	0x03, 0x19
        /*007e*/ 	.short	0x001c


	//----- nvinfo : EIATTR_PARAM_CBANK
	.align		4
        /*0080*/ 	.byte	0x04, 0x0a
        /*0082*/ 	.short	(.L_57 - .L_56)
	.align		4
.L_56:
        /*0084*/ 	.word	index@(.nv.constant0._Z34sobelEdgeDetectionSharedMemOverlapPiS_iii)
        /*0088*/ 	.short	0x0380
        /*008a*/ 	.short	0x001c


	//----- nvinfo : EIATTR_SW_WAR
	.align		4
.L_57:
        /*008c*/ 	.byte	0x04, 0x36
        /*008e*/ 	.short	(.L_59 - .L_58)
.L_58:
        /*0090*/ 	.word	0x00000008
.L_59:


//--------------------- .nv.info._Z33sobelEdgeDetectionSharedMemUnrollPiS_iii --------------------------
	.section	.nv.info._Z33sobelEdgeDetectionSharedMemUnrollPiS_iii,"",@"SHT_CUDA_INFO"
	.sectionflags	@""
	.align	4


	//----- nvinfo : EIATTR_CUDA_API_VERSION
	.align		4
        /*0000*/ 	.byte	0x04, 0x37
        /*0002*/ 	.short	(.L_61 - .L_60)
.L_60:
        /*0004*/ 	.word	0x00000082


	//----- nvinfo : EIATTR_KPARAM_INFO
	.align		4
.L_61:
        /*0008*/ 	.byte	0x04, 0x17
        /*000a*/ 	.short	(.L_63 - .L_62)
.L_62:
        /*000c*/ 	.word	0x00000000
        /*0010*/ 	.short	0x0004
        /*0012*/ 	.short	0x0018
        /*0014*/ 	.byte	0x00, 0xf0, 0x11, 0x00


	//----- nvinfo : EIATTR_KPARAM_INFO
	.align		4
.L_63:
        /*0018*/ 	.byte	0x04, 0x17
        /*001a*/ 	.short	(.L_65 - .L_64)
.L_64:
        /*001c*/ 	.word	0x00000000
        /*0020*/ 	.short	0x0003
        /*0022*/ 	.short	0x0014
        /*0024*/ 	.byte	0x00, 0xf0, 0x11, 0x00


	//----- nvinfo : EIATTR_KPARAM_INFO
	.align		4
.L_65:
        /*0028*/ 	.byte	0x04, 0x17
        /*002a*/ 	.short	(.L_67 - .L_66)
.L_66:
        /*002c*/ 	.word	0x00000000
        /*0030*/ 	.short	0x0002
        /*0032*/ 	.short	0x0010
        /*0034*/ 	.byte	0x00, 0xf0, 0x11, 0x00


	//----- nvinfo : EIATTR_KPARAM_INFO
	.align		4
.L_67:
        /*0038*/ 	.byte	0x04, 0x17
        /*003a*/ 	.short	(.L_69 - .L_68)
.L_68:
        /*003c*/ 	.word	0x00000000
        /*0040*/ 	.short	0x0001
        /*0042*/ 	.short	0x0008
        /*0044*/ 	.byte	0x00, 0xf5, 0x21, 0x00


	//----- nvinfo : EIATTR_KPARAM_INFO
	.align		4
.L_69:
        /*0048*/ 	.byte	0x04, 0x17
        /*004a*/ 	.short	(.L_71 - .L_70)
.L_70:
        /*004c*/ 	.word	0x00000000
        /*0050*/ 	.short	0x0000
        /*0052*/ 	.short	0x0000
        /*0054*/ 	.byte	0x00, 0xf5, 0x21, 0x00


	//----- nvinfo : EIATTR_SPARSE_MMA_MASK
	.align		4
.L_71:
        /*0058*/ 	.byte	0x03, 0x50
        /*005a*/ 	.short	0x0000


	//----- nvinfo : EIATTR_MAXREG_COUNT
	.align		4
        /*005c*/ 	.byte	0x03, 0x1b
        /*005e*/ 	.short	0x00ff


	//----- nvinfo : EIATTR_NUM_BARRIERS
	.align		4
        /*0060*/ 	.byte	0x02, 0x4c
        /*0062*/ 	.byte	0x01
	.zero		1


	//----- nvinfo : EIATTR_MERCURY_ISA_VERSION
	.align		4
        /*0064*/ 	.byte	0x03, 0x5f
        /*0066*/ 	.short	0x0101


	//----- nvinfo : EIATTR_VRC_CTA_INIT_COUNT
	.align		4
        /*0068*/ 	.byte	0x02, 0x4a
	.zero		1
	.zero		1


	//----- nvinfo : EIATTR_EXIT_INSTR_OFFSETS
	.align		4
        /*006c*/ 	.byte	0x04, 0x1c
        /*006e*/ 	.short	(.L_73 - .L_72)


	//   ....[0]....
.L_72:
        /*0070*/ 	.word	0x00000200


	//   ....[1]....
        /*0074*/ 	.word	0x00000650


	//----- nvinfo : EIATTR_CBANK_PARAM_SIZE
	.align		4
.L_73:
        /*0078*/ 	.byte	0x03, 0x19
        /*007a*/ 	.short	0x001c


	//----- nvinfo : EIATTR_PARAM_CBANK
	.align		4
        /*007c*/ 	.byte	0x04, 0x0a
        /*007e*/ 	.short	(.L_75 - .L_74)
	.align		4
.L_74:
        /*0080*/ 	.word	index@(.nv.constant0._Z33sobelEdgeDetectionSharedMemUnrollPiS_iii)
        /*0084*/ 	.short	0x0380
        /*0086*/ 	.short	0x001c


	//----- nvinfo : EIATTR_SW_WAR
	.align		4
.L_75:
        /*0088*/ 	.byte	0x04, 0x36
        /*008a*/ 	.short	(.L_77 - .L_76)
.L_76:
        /*008c*/ 	.word	0x00000008
.L_77:


//--------------------- .nv.info._Z44sobelEdgeDetectionSharedMemUnrollControlFlowPiS_iii --------------------------
	.section	.nv.info._Z44sobelEdgeDetectionSharedMemUnrollControlFlowPiS_iii,"",@"SHT_CUDA_INFO"
	.sectionflags	@""
	.align	4


	//----- nvinfo : EIATTR_CUDA_API_VERSION
	.align		4
        /*0000*/ 	.byte	0x04, 0x37
        /*0002*/ 	.short	(.L_79 - .L_78)
.L_78:
        /*0004*/ 	.word	0x00000082


	//----- nvinfo : EIATTR_KPARAM_INFO
	.align		4
.L_79:
        /*0008*/ 	.byte	0x04, 0x17
        /*000a*/ 	.short	(.L_81 - .L_80)
.L_80:
        /*000c*/ 	.word	0x00000000
        /*0010*/ 	.short	0x0004
        /*0012*/ 	.short	0x0018
        /*0014*/ 	.byte	0x00, 0xf0, 0x11, 0x00


	//----- nvinfo : EIATTR_KPARAM_INFO
	.align		4
.L_81:
        /*0018*/ 	.byte	0x04, 0x17
        /*001a*/ 	.short	(.L_83 - .L_82)
.L_82:
        /*001c*/ 	.word	0x00000000
        /*0020*/ 	.short	0x0003
        /*0022*/ 	.short	0x0014
        /*0024*/ 	.byte	0x00, 0xf0, 0x11, 0x00


	//----- nvinfo : EIATTR_KPARAM_INFO
	.align		4
.L_83:
        /*0028*/ 	.byte	0x04, 0x17
        /*002a*/ 	.short	(.L_85 - .L_84)
.L_84:
        /*002c*/ 	.word	0x00000000
        /*0030*/ 	.short	0x0002
        /*0032*/ 	.short	0x0010
        /*0034*/ 	.byte	0x00, 0xf0, 0x11, 0x00


	//----- nvinfo : EIATTR_KPARAM_INFO
	.align		4
.L_85:
        /*0038*/ 	.byte	0x04, 0x17
        /*003a*/ 	.short	(.L_87 - .L_86)
.L_86:
        /*003c*/ 	.word	0x00000000
        /*0040*/ 	.short	0x0001
        /*0042*/ 	.short	0x0008
        /*0044*/ 	.byte	0x00, 0xf5, 0x21, 0x00


	//----- nvinfo : EIATTR_KPARAM_INFO
	.align		4
.L_87:
        /*0048*/ 	.byte	0x04, 0x17
        /*004a*/ 	.short	(.L_89 - .L_88)
.L_88:
        /*004c*/ 	.word	0x00000000
        /*0050*/ 	.short	0x0000
        /*0052*/ 	.short	0x0000
        /*0054*/ 	.byte	0x00, 0xf5, 0x21, 0x00


	//----- nvinfo : EIATTR_SPARSE_MMA_MASK
	.align		4
.L_89:
        /*0058*/ 	.byte	0x03, 0x50
        /*005a*/ 	.short	0x0000


	//----- nvinfo : EIATTR_MAXREG_COUNT
	.align		4
        /*005c*/ 	.byte	0x03, 0x1b
        /*005e*/ 	.short	0x00ff


	//----- nvinfo : EIATTR_NUM_BARRIERS
	.align		4
        /*0060*/ 	.byte	0x02, 0x4c
        /*0062*/ 	.byte	0x01
	.zero		1


	//----- nvinfo : EIATTR_MERCURY_ISA_VERSION
	.align		4
        /*0064*/ 	.byte	0x03, 0x5f
        /*0066*/ 	.short	0x0101


	//----- nvinfo : EIATTR_VRC_CTA_INIT_COUNT
	.align		4
        /*0068*/ 	.byte	0x02, 0x4a
	.zero		1
	.zero		1


	//----- nvinfo : EIATTR_EXIT_INSTR_OFFSETS
	.align		4
        /*006c*/ 	.byte	0x04, 0x1c
        /*006e*/ 	.short	(.L_91 - .L_90)


	//   ....[0]....
.L_90:
        /*0070*/ 	.word	0x00000840


	//   ....[1]....
        /*0074*/ 	.word	0x00000870


	//----- nvinfo : EIATTR_CRS_STACK_SIZE
	.align		4
.L_91:
        /*0078*/ 	.byte	0x04, 0x1e
        /*007a*/ 	.short	(.L_93 - .L_92)
.L_92:
        /*007c*/ 	.word	0x00000000


	//----- nvinfo : EIATTR_CBANK_PARAM_SIZE
	.align		4
.L_93:
        /*0080*/ 	.byte	0x03, 0x19
        /*0082*/ 	.short	0x001c


	//----- nvinfo : EIATTR_PARAM_CBANK
	.align		4
        /*0084*/ 	.byte	0x04, 0x0a
        /*0086*/ 	.short	(.L_95 - .L_94)
	.align		4
.L_94:
        /*0088*/ 	.word	index@(.nv.constant0._Z44sobelEdgeDetectionSharedMemUnrollControlFlowPiS_iii)
        /*008c*/ 	.short	0x0380
        /*008e*/ 	.short	0x001c


	//----- nvinfo : EIATTR_SW_WAR
	.align		4
.L_95:
        /*0090*/ 	.byte	0x04, 0x36
        /*0092*/ 	.short	(.L_97 - .L_96)
.L_96:
        /*0094*/ 	.word	0x00000008
.L_97:


//--------------------- .nv.info._Z28sobelEdgeDetectionSharedMem2PiS_iii --------------------------
	.section	.nv.info._Z28sobelEdgeDetectionSharedMem2PiS_iii,"",@"SHT_CUDA_INFO"
	.sectionflags	@""
	.align	4


	//----- nvinfo : EIATTR_CUDA_API_VERSION
	.align		4
        /*0000*/ 	.byte	0x04, 0x37
        /*0002*/ 	.short	(.L_99 - .L_98)
.L_98:
        /*0004*/ 	.word	0x00000082


	//----- nvinfo : EIATTR_KPARAM_INFO
	.align		4
.L_99:
        /*0008*/ 	.byte	0x04, 0x17
        /*000a*/ 	.short	(.L_101 - .L_100)
.L_100:
        /*000c*/ 	.word	0x00000000
        /*0010*/ 	.short	0x0004
        /*0012*/ 	.short	0x0018
        /*0014*/ 	.byte	0x00, 0xf0, 0x11, 0x00


	//----- nvinfo : EIATTR_KPARAM_INFO
	.align		4
.L_101:
        /*0018*/ 	.byte	0x04, 0x17
        /*001a*/ 	.short	(.L_103 - .L_102)
.L_102:
        /*001c*/ 	.word	0x00000000
        /*0020*/ 	.short	0x0003
        /*0022*/ 	.short	0x0014
        /*0024*/ 	.byte	0x00, 0xf0, 0x11, 0x00


	//----- nvinfo : EIATTR_KPARAM_INFO
	.align		4
.L_103:
        /*0028*/ 	.byte	0x04, 0x17
        /*002a*/ 	.short	(.L_105 - .L_104)
.L_104:
        /*002c*/ 	.word	0x00000000
        /*0030*/ 	.short	0x0002
        /*0032*/ 	.short	0x0010
        /*0034*/ 	.byte	0x00, 0xf0, 0x11, 0x00


	//----- nvinfo : EIATTR_KPARAM_INFO
	.align		4
.L_105:
        /*0038*/ 	.byte	0x04, 0x17
        /*003a*/ 	.short	(.L_107 - .L_106)
.L_106:
        /*003c*/ 	.word	0x00000000
        /*0040*/ 	.short	0x0001
        /*0042*/ 	.short	0x0008
        /*0044*/ 	.byte	0x00, 0xf5, 0x21, 0x00


	//----- nvinfo : EIATTR_KPARAM_INFO
	.align		4
.L_107:
        /*0048*/ 	.byte	0x04, 0x17
        /*004a*/ 	.short	(.L_109 - .L_108)
.L_108:
        /*004c*/ 	.word	0x00000000
        /*0050*/ 	.short	0x0000
        /*0052*/ 	.short	0x0000
        /*0054*/ 	.byte	0x00, 0xf5, 0x21, 0x00


	//----- nvinfo : EIATTR_SPARSE_MMA_MASK
	.align		4
.L_109:
        /*0058*/ 	.byte	0x03, 0x50
        /*005a*/ 	.short	0x0000


	//----- nvinfo : EIATTR_MAXREG_COUNT
	.align		4
        /*005c*/ 	.byte	0x03, 0x1b
        /*005e*/ 	.short	0x00ff


	//----- nvinfo : EIATTR_NUM_BARRIERS
	.align		4
        /*0060*/ 	.byte	0x02, 0x4c
        /*0062*/ 	.byte	0x01
	.zero		1


	//----- nvinfo : EIATTR_MERCURY_ISA_VERSION
	.align		4
        /*0064*/ 	.byte	0x03, 0x5f
        /*0066*/ 	.short	0x0101


	//----- nvinfo : EIATTR_VRC_CTA_INIT_COUNT
	.align		4
        /*0068*/ 	.byte	0x02, 0x4a
	.zero		1
	.zero		1


	//----- nvinfo : EIATTR_EXIT_INSTR_OFFSETS
	.align		4
        /*006c*/ 	.byte	0x04, 0x1c
        /*006e*/ 	.short	(.L_111 - .L_110)


	//   ....[0]....
.L_110:
        /*0070*/ 	.word	0x00000120


	//   ....[1]....
        /*0074*/ 	.word	0x00000650


	//----- nvinfo : EIATTR_CBANK_PARAM_SIZE
	.align		4
.L_111:
        /*0078*/ 	.byte	0x03, 0x19
        /*007a*/ 	.short	0x001c


	//----- nvinfo : EIATTR_PARAM_CBANK
	.align		4
        /*007c*/ 	.byte	0x04, 0x0a
        /*007e*/ 	.short	(.L_113 - .L_112)
	.align		4
.L_112:
        /*0080*/ 	.word	index@(.nv.constant0._Z28sobelEdgeDetectionSharedMem2PiS_iii)
        /*0084*/ 	.short	0x0380
        /*0086*/ 	.short	0x001c


	//----- nvinfo : EIATTR_SW_WAR
	.align		4
.L_113:
        /*0088*/ 	.byte	0x04, 0x36
        /*008a*/ 	.short	(.L_115 - .L_114)
.L_114:
        /*008c*/ 	.word	0x00000008
.L_115:


//--------------------- .nv.info._Z27sobelEdgeDetectionSharedMemPiS_iii --------------------------
	.section	.nv.info._Z27sobelEdgeDetectionSharedMemPiS_iii,"",@"SHT_CUDA_INFO"
	.sectionflags	@""
	.align	4


	//----- nvinfo : EIATTR_CUDA_API_VERSION
	.align		4
        /*0000*/ 	.byte	0x04, 0x37
        /*0002*/ 	.short	(.L_117 - .L_116)
.L_116:
        /*0004*/ 	.word	0x00000082


	//----- nvinfo : EIATTR_KPARAM_INFO
	.align		4
.L_117:
        /*0008*/ 	.byte	0x04, 0x17
        /*000a*/ 	.short	(.L_119 - .L_118)
.L_118:
        /*000c*/ 	.word	0x00000000
        /*0010*/ 	.short	0x0004
        /*0012*/ 	.short	0x0018
        /*0014*/ 	.byte	0x00, 0xf0, 0x11, 0x00


	//----- nvinfo : EIATTR_KPARAM_INFO
	.align		4
.L_119:
        /*0018*/ 	.byte	0x04, 0x17
        /*001a*/ 	.short	(.L_121 - .L_120)
.L_120:
        /*001c*/ 	.word	0x00000000
        /*0020*/ 	.short	0x0003
        /*0022*/ 	.short	0x0014
        /*0024*/ 	.byte	0x00, 0xf0, 0x11, 0x00


	//----- nvinfo : EIATTR_KPARAM_INFO
	.align		4
.L_121:
        /*0028*/ 	.byte	0x04, 0x17
        /*002a*/ 	.short	(.L_123 - .L_122)
.L_122:
        /*002c*/ 	.word	0x00000000
        /*0030*/ 	.short	0x0002
        /*0032*/ 	.short	0x0010
        /*0034*/ 	.byte	0x00, 0xf0, 0x11, 0x00


	//----- nvinfo : EIATTR_KPARAM_INFO
	.align		4
.L_123:
        /*0038*/ 	.byte	0x04, 0x17
        /*003a*/ 	.short	(.L_125 - .L_124)
.L_124:
        /*003c*/ 	.word	0x00000000
        /*0040*/ 	.short	0x0001
        /*0042*/ 	.short	0x0008
        /*0044*/ 	.byte	0x00, 0xf5, 0x21, 0x00


	//----- nvinfo : EIATTR_KPARAM_INFO
	.align		4
.L_125:
        /*0048*/ 	.byte	0x04, 0x17
        /*004a*/ 	.short	(.L_127 - .L_126)
.L_126:
        /*004c*/ 	.word	0x00000000
        /*0050*/ 	.short	0x0000
        /*0052*/ 	.short	0x0000
        /*0054*/ 	.byte	0x00, 0xf5, 0x21, 0x00


	//----- nvinfo : EIATTR_SPARSE_MMA_MASK
	.align		4
.L_127:
        /*0058*/ 	.byte	0x03, 0x50
        /*005a*/ 	.short	0x0000


	//----- nvinfo : EIATTR_MAXREG_COUNT
	.align		4
        /*005c*/ 	.byte	0x03, 0x1b
        /*005e*/ 	.short	0x00ff


	//----- nvinfo : EIATTR_NUM_BARRIERS
	.align		4
        /*0060*/ 	.byte	0x02, 0x4c
        /*0062*/ 	.byte	0x01
	.zero		1


	//----- nvinfo : EIATTR_MERCURY_ISA_VERSION
	.align		4
        /*0064*/ 	.byte	0x03, 0x5f
        /*0066*/ 	.short	0x0101


	//----- nvinfo : EIATTR_VRC_CTA_INIT_COUNT
	.align		4
        /*0068*/ 	.byte	0x02, 0x4a
	.zero		1
	.zero		1


	//----- nvinfo : EIATTR_EXIT_INSTR_OFFSETS
	.align		4
        /*006c*/ 	.byte	0x04, 0x1c
        /*006e*/ 	.short	(.L_129 - .L_128)


	//   ....[0]....
.L_128:
        /*0070*/ 	.word	0x00000580


	//   ....[1]....
        /*0074*/ 	.word	0x000005c0


	//----- nvinfo : EIATTR_CRS_STACK_SIZE
	.align		4
.L_129:
        /*0078*/ 	.byte	0x04, 0x1e
        /*007a*/ 	.short	(.L_131 - .L_130)
.L_130:
        /*007c*/ 	.word	0x00000000


	//----- nvinfo : EIATTR_CBANK_PARAM_SIZE
	.align		4
.L_131:
        /*0080*/ 	.byte	0x03, 0x19
        /*0082*/ 	.short	0x001c


	//----- nvinfo : EIATTR_PARAM_CBANK
	.align		4
        /*0084*/ 	.byte	0x04, 0x0a
        /*0086*/ 	.short	(.L_133 - .L_132)
	.align		4
.L_132:
        /*0088*/ 	.word	index@(.nv.constant0._Z27sobelEdgeDetectionSharedMemPiS_iii)
        /*008c*/ 	.short	0x0380
        /*008e*/ 	.short	0x001c


	//----- nvinfo : EIATTR_SW_WAR
	.align		4
.L_133:
        /*0090*/ 	.byte	0x04, 0x36
        /*0092*/ 	.short	(.L_135 - .L_134)
.L_134:
        /*0094*/ 	.word	0x00000008
.L_135:


//--------------------- .nv.info._Z31sobelEdgeDetectionWithRegistersPiS_iii --------------------------
	.section	.nv.info._Z31sobelEdgeDetectionWithRegistersPiS_iii,"",@"SHT_CUDA_INFO"
	.sectionflags	@""
	.align	4


	//----- nvinfo : EIATTR_CUDA_API_VERSION
	.align		4
        /*0000*/ 	.byte	0x04, 0x37
        /*0002*/ 	.short	(.L_137 - .L_136)
.L_136:
        /*0004*/ 	.word	0x00000082


	//----- nvinfo : EIATTR_KPARAM_INFO
	.align		4
.L_137:
        /*0008*/ 	.byte	0x04, 0x17
        /*000a*/ 	.short	(.L_139 - .L_138)
.L_138:
        /*000c*/ 	.word	0x00000000
        /*0010*/ 	.short	0x0004
        /*0012*/ 	.short	0x0018
        /*0014*/ 	.byte	0x00, 0xf0, 0x11, 0x00


	//----- nvinfo : EIATTR_KPARAM_INFO
	.align		4
.L_139:
        /*0018*/ 	.byte	0x04, 0x17
        /*001a*/ 	.short	(.L_141 - .L_140)
.L_140:
        /*001c*/ 	.word	0x00000000
        /*0020*/ 	.short	0x0003
        /*0022*/ 	.short	0x0014
        /*0024*/ 	.byte	0x00, 0xf0, 0x11, 0x00


	//----- nvinfo : EIATTR_KPARAM_INFO
	.align		4
.L_141:
        /*0028*/ 	.byte	0x04, 0x17
        /*002a*/ 	.short	(.L_143 - .L_142)
.L_142:
        /*002c*/ 	.word	0x00000000
        /*0030*/ 	.short	0x0002
        /*0032*/ 	.short	0x0010
        /*0034*/ 	.byte	0x00, 0xf0, 0x11, 0x00


	//----- nvinfo : EIATTR_KPARAM_INFO
	.align		4
.L_143:
        /*0038*/ 	.byte	0x04, 0x17
        /*003a*/ 	.short	(.L_145 - .L_144)
.L_144:
        /*003c*/ 	.word	0x00000000
        /*0040*/ 	.short	0x0001
        /*0042*/ 	.short	0x0008
        /*0044*/ 	.byte	0x00, 0xf5, 0x21, 0x00


	//----- nvinfo : EIATTR_KPARAM_INFO
	.align		4
.L_145:
        /*0048*/ 	.byte	0x04, 0x17
        /*004a*/ 	.short	(.L_147 - .L_146)
.L_146:
        /*004c*/ 	.word	0x00000000
        /*0050*/ 	.short	0x0000
        /*0052*/ 	.short	0x0000
        /*0054*/ 	.byte	0x00, 0xf5, 0x21, 0x00


	//----- nvinfo : EIATTR_SPARSE_MMA_MASK
	.align		4
.L_147:
        /*0058*/ 	.byte	0x03, 0x50
        /*005a*/ 	.short	0x0000


	//----- nvinfo : EIATTR_MAXREG_COUNT
	.align		4
        /*005c*/ 	.byte	0x03, 0x1b
        /*005e*/ 	.short	0x00ff


	//----- nvinfo : EIATTR_MERCURY_ISA_VERSION
	.align		4
        /*0060*/ 	.byte	0x03, 0x5f
        /*0062*/ 	.short	0x0101


	//----- nvinfo : EIATTR_VRC_CTA_INIT_COUNT
	.align		4
        /*0064*/ 	.byte	0x02, 0x4a
	.zero		1
	.zero		1


	//----- nvinfo : EIATTR_EXIT_INSTR_OFFSETS
	.align		4
        /*0068*/ 	.byte	0x04, 0x1c
        /*006a*/ 	.short	(.L_149 - .L_148)


	//   ....[0]....
.L_148:
        /*006c*/ 	.word	0x00000470


	//----- nvinfo : EIATTR_CRS_STACK_SIZE
	.align		4
.L_149:
        /*0070*/ 	.byte	0x04, 0x1e
        /*0072*/ 	.short	(.L_151 - .L_150)
.L_150:
        /*0074*/ 	.word	0x00000000


	//----- nvinfo : EIATTR_CBANK_PARAM_SIZE
	.align		4
.L_151:
        /*0078*/ 	.byte	0x03, 0x19
        /*007a*/ 	.short	0x001c


	//----- nvinfo : EIATTR_PARAM_CBANK
	.align		4
        /*007c*/ 	.byte	0x04, 0x0a
        /*007e*/ 	.short	(.L_153 - .L_152)
	.align		4
.L_152:
        /*0080*/ 	.word	index@(.nv.constant0._Z31sobelEdgeDetectionWithRegistersPiS_iii)
        /*0084*/ 	.short	0x0380
        /*0086*/ 	.short	0x001c


	//----- nvinfo : EIATTR_SW_WAR
	.align		4
.L_153:
        /*0088*/ 	.byte	0x04, 0x36
        /*008a*/ 	.short	(.L_155 - .L_154)
.L_154:
        /*008c*/ 	.word	0x00000008
.L_155:


//--------------------- .nv.info._Z18sobelEdgeDetectionPiS_iii --------------------------
	.section	.nv.info._Z18sobelEdgeDetectionPiS_iii,"",@"SHT_CUDA_INFO"
	.sectionflags	@""
	.align	4


	//----- nvinfo : EIATTR_CUDA_API_VERSION
	.align		4
        /*0000*/ 	.byte	0x04, 0x37
        /*0002*/ 	.short	(.L_157 - .L_156)
.L_156:
        /*0004*/ 	.word	0x00000082


	//----- nvinfo : EIATTR_KPARAM_INFO
	.align		4
.L_157:
        /*0008*/ 	.byte	0x04, 0x17
        /*000a*/ 	.short	(.L_159 - .L_158)
.L_158:
        /*000c*/ 	.word	0x00000000
        /*0010*/ 	.short	0x0004
        /*0012*/ 	.short	0x0018
        /*0014*/ 	.byte	0x00, 0xf0, 0x11, 0x00


	//----- nvinfo : EIATTR_KPARAM_INFO
	.align		4
.L_159:
        /*0018*/ 	.byte	0x04, 0x17
        /*001a*/ 	.short	(.L_161 - .L_160)
.L_160:
        /*001c*/ 	.word	0x00000000
        /*0020*/ 	.short	0x0003
        /*0022*/ 	.short	0x0014
        /*0024*/ 	.byte	0x00, 0xf0, 0x11, 0x00


	//----- nvinfo : EIATTR_KPARAM_INFO
	.align		4
.L_161:
        /*0028*/ 	.byte	0x04, 0x17
        /*002a*/ 	.short	(.L_163 - .L_162)
.L_162:
        /*002c*/ 	.word	0x00000000
        /*0030*/ 	.short	0x0002
        /*0032*/ 	.short	0x0010
        /*0034*/ 	.byte	0x00, 0xf0, 0x11, 0x00


	//----- nvinfo : EIATTR_KPARAM_INFO
	.align		4
.L_163:
        /*0038*/ 	.byte	0x04, 0x17
        /*003a*/ 	.short	(.L_165 - .L_164)
.L_164:
        /*003c*/ 	.word	0x00000000
        /*0040*/ 	.short	0x0001
        /*0042*/ 	.short	0x0008
        /*0044*/ 	.byte	0x00, 0xf5, 0x21, 0x00


	//----- nvinfo : EIATTR_KPARAM_INFO
	.align		4
.L_165:
        /*0048*/ 	.byte	0x04, 0x17
        /*004a*/ 	.short	(.L_167 - .L_166)
.L_166:
        /*004c*/ 	.word	0x00000000
        /*0050*/ 	.short	0x0000
        /*0052*/ 	.short	0x0000
        /*0054*/ 	.byte	0x00, 0xf5, 0x21, 0x00


	//----- nvinfo : EIATTR_SPARSE_MMA_MASK
	.align		4
.L_167:
        /*0058*/ 	.byte	0x03, 0x50
        /*005a*/ 	.short	0x0000


	//----- nvinfo : EIATTR_MAXREG_COUNT
	.align		4
        /*005c*/ 	.byte	0x03, 0x1b
        /*005e*/ 	.short	0x00ff


	//----- nvinfo : EIATTR_MERCURY_ISA_VERSION
	.align		4
        /*0060*/ 	.byte	0x03, 0x5f
        /*0062*/ 	.short	0x0101


	//----- nvinfo : EIATTR_VRC_CTA_INIT_COUNT
	.align		4
        /*0064*/ 	.byte	0x02, 0x4a
	.zero		1
	.zero		1


	//----- nvinfo : EIATTR_EXIT_INSTR_OFFSETS
	.align		4
        /*0068*/ 	.byte	0x04, 0x1c
        /*006a*/ 	.short	(.L_169 - .L_168)


	//   ....[0]....
.L_168:
        /*006c*/ 	.word	0x000000b0


	//   ....[1]....
        /*0070*/ 	.word	0x00000120


	//   ....[2]....
        /*0074*/ 	.word	0x00000420


	//   ....[3]....
        /*0078*/ 	.word	0x00000460


	//----- nvinfo : EIATTR_CBANK_PARAM_SIZE
	.align		4
.L_169:
        /*007c*/ 	.byte	0x03, 0x19
        /*007e*/ 	.short	0x001c


	//----- nvinfo : EIATTR_PARAM_CBANK
	.align		4
        /*0080*/ 	.byte	0x04, 0x0a
        /*0082*/ 	.short	(.L_171 - .L_170)
	.align		4
.L_170:
        /*0084*/ 	.word	index@(.nv.constant0._Z18sobelEdgeDetectionPiS_iii)
        /*0088*/ 	.short	0x0380
        /*008a*/ 	.short	0x001c


	//----- nvinfo : EIATTR_SW_WAR
	.align		4
.L_171:
        /*008c*/ 	.byte	0x04, 0x36
        /*008e*/ 	.short	(.L_173 - .L_172)
.L_172:
        /*0090*/ 	.word	0x00000008
.L_173:


//--------------------- .nv.callgraph             --------------------------
	.section	.nv.callgraph,"",@"SHT_CUDA_CALLGRAPH"
	.align	4
	.sectionentsize	8
	.align		4
        /*0000*/ 	.word	0x00000000
	.align		4
        /*0004*/ 	.word	0xffffffff
	.align		4
        /*0008*/ 	.word	0x00000000
	.align		4
        /*000c*/ 	.word	0xfffffffe
	.align		4
        /*0010*/ 	.word	0x00000000
	.align		4
        /*0014*/ 	.word	0xfffffffd
	.align		4
        /*0018*/ 	.word	0x00000000
	.align		4
        /*001c*/ 	.word	0xfffffffc


//--------------------- .text._Z34sobelEdgeDetectionSharedMemOverlapPiS_iii --------------------------
	.section	.text._Z34sobelEdgeDetectionSharedMemOverlapPiS_iii,"ax",@progbits
	.align	128
        .global         _Z34sobelEdgeDetectionSharedMemOverlapPiS_iii
        .type           _Z34sobelEdgeDetectionSharedMemOverlapPiS_iii,@function
        .size           _Z34sobelEdgeDetectionSharedMemOverlapPiS_iii,(.L_x_15 - _Z34sobelEdgeDetectionSharedMemOverlapPiS_iii)
        .other          _Z34sobelEdgeDetectionSharedMemOverlapPiS_iii,@"STO_CUDA_ENTRY STV_DEFAULT"
_Z34sobelEdgeDetectionSharedMemOverlapPiS_iii:
.text._Z34sobelEdgeDetectionSharedMemOverlapPiS_iii:
[----:B------:R-:W-:Y:S01]  /*0000*/  LDC R1, c[0x0][0x37c] ;  /* 0x0000df00ff017b82 */ /* 0x000fe20000000800 */
[----:B------:R-:W0:Y:S07]  /*0010*/  S2R R0, SR_CTAID.X ;  /* 0x0000000000007919 */ /* 0x000e2e0000002500 */
[----:B------:R-:W1:Y:S01]  /*0020*/  LDC.64 R2, c[0x0][0x380] ;  /* 0x0000e000ff027b82 */ /* 0x000e620000000a00 */
[----:B------:R-:W2:Y:S01]  /*0030*/  LDCU UR4, c[0x0][0x390] ;  /* 0x00007200ff0477ac */ /* 0x000ea20008000800 */
[----:B------:R-:W0:Y:S01]  /*0040*/  S2R R7, SR_TID.X ;  /* 0x0000000000077919 */ /* 0x000e220000002100 */
[----:B------:R-:W3:Y:S01]  /*0050*/  LDCU.64 UR6, c[0x0][0x358] ;  /* 0x00006b00ff0677ac */ /* 0x000ee20008000a00 */
[----:B------:R-:W4:Y:S01]  /*0060*/  S2R R5, SR_CTAID.Y ;  /* 0x0000000000057919 */ /* 0x000f220000002600 */
[----:B------:R-:W4:Y:S01]  /*0070*/  S2R R6, SR_TID.Y ;  /* 0x0000000000067919 */ /* 0x000f220000002200 */
[----:B0-----:R-:W-:-:S02]  /*0080*/  IMAD R0, R0, 0x1e, R7 ;  /* 0x0000001e00007824 */ /* 0x001fc400078e0207 */
[----:B----4-:R-:W-:-:S04]  /*0090*/  IMAD R5, R5, 0x1e, R6 ;  /* 0x0000001e05057824 */ /* 0x010fc800078e0206 */
[----:B--2---:R-:W-:-:S04]  /*00a0*/  IMAD R0, R5, UR4, R0 ;  /* 0x0000000405007c24 */ /* 0x004fc8000f8e0200 */
[----:B-1----:R-:W-:-:S06]  /*00b0*/  IMAD.WIDE R2, R0, 0x4, R2 ;  /* 0x0000000400027825 */ /* 0x002fcc00078e0202 */
[----:B---3--:R-:W2:Y:S01]  /*00c0*/  LDG.E R2, desc[UR6][R2.64] ;  /* 0x0000000602027981 */ /* 0x008ea2000c1e1900 */
[----:B------:R-:W0:Y:S01]  /*00d0*/  S2UR UR5, SR_CgaCtaId ;  /* 0x00000000000579c3 */ /* 0x000e220000008800 */
[----:B------:R-:W-:Y:S01]  /*00e0*/  IADD3 R4, PT, PT, R6, -0x1, RZ ;  /* 0xffffffff06047810 */ /* 0x000fe20007ffe0ff */
[----:B------:R-:W-:-:S03]  /*00f0*/  UMOV UR4, 0x400 ;  /* 0x0000040000047882 */ /* 0x000fc60000000000 */
[----:B------:R-:W-:Y:S02]  /*0100*/  VIADDMNMX.U32 R5, R7, 0xffffffff, R4, !PT ;  /* 0xffffffff07057846 */ /* 0x000fe40007800004 */
[----:B------:R-:W-:Y:S02]  /*0110*/  LEA R4, R6, R7, 0x5 ;  /* 0x0000000706047211 */ /* 0x000fe400078e28ff */
[----:B------:R-:W-:Y:S01]  /*0120*/  ISETP.GT.U32.AND P0, PT, R5, 0x1d, PT ;  /* 0x0000001d0500780c */ /* 0x000fe20003f04070 */
[----:B0-----:R-:W-:-:S06]  /*0130*/  ULEA UR4, UR5, UR4, 0x18 ;  /* 0x0000000405047291 */ /* 0x001fcc000f8ec0ff */
[----:B------:R-:W-:-:S05]  /*0140*/  LEA R5, R4, UR4, 0x2 ;  /* 0x0000000404057c11 */ /* 0x000fca000f8e10ff */
[----:B--2---:R0:W-:Y:S01]  /*0150*/  STS [R5], R2 ;  /* 0x0000000205007388 */ /* 0x0041e20000000800 */
[----:B------:R-:W-:Y:S06]  /*0160*/  BAR.SYNC.DEFER_BLOCKING 0x0 ;  /* 0x0000000000007b1d */ /* 0x000fec0000010000 */
[----:B------:R-:W-:Y:S05]  /*0170*/  @P0 EXIT ;  /* 0x000000000000094d */ /* 0x000fea0003800000 */
[----:B0-----:R-:W-:Y:S01]  /*0180*/  LDS R2, [R5+-0x7c] ;  /* 0xffff840005027984 */ /* 0x001fe20000000800 */
[----:B------:R-:W0:Y:S03]  /*0190*/  LDCU UR4, c[0x0][0x398] ;  /* 0x00007300ff0477ac */ /* 0x000e260008000800 */
[----:B------:R-:W1:Y:S04]  /*01a0*/  LDS R3, [R5+-0x84] ;  /* 0xffff7c0005037984 */ /* 0x000e680000000800 */
[----:B------:R-:W-:Y:S04]  /*01b0*/  LDS R6, [R5+-0x4] ;  /* 0xfffffc0005067984 */ /* 0x000fe80000000800 */
[----:B------:R-:W2:Y:S04]  /*01c0*/  LDS R9, [R5+0x7c] ;  /* 0x00007c0005097984 */ /* 0x000ea80000000800 */
[----:B------:R-:W3:Y:S04]  /*01d0*/  LDS R4, [R5+0x4] ;  /* 0x0000040005047984 */ /* 0x000ee80000000800 */
[----:B------:R-:W4:Y:S04]  /*01e0*/  LDS R10, [R5+0x80] ;  /* 0x00008000050a7984 */ /* 0x000f280000000800 */
[----:B------:R-:W5:Y:S04]  /*01f0*/  LDS R8, [R5+-0x80] ;  /* 0xffff800005087984 */ /* 0x000f680000000800 */
[----:B------:R-:W0:Y:S01]  /*0200*/  LDS R7, [R5+0x84] ;  /* 0x0000840005077984 */ /* 0x000e220000000800 */
[----:B-1----:R-:W-:-:S02]  /*0210*/  IMAD.IADD R11, R2, 0x1, -R3 ;  /* 0x00000001020b7824 */ /* 0x002fc400078e0a03 */
[----:B--2---:R-:W-:-:S03]  /*0220*/  IMAD R6, R6, 0x2, R9 ;  /* 0x0000000206067824 */ /* 0x004fc600078e0209 */
[----:B---3--:R-:W-:Y:S02]  /*0230*/  LEA R4, R4, R11, 0x1 ;  /* 0x0000000b04047211 */ /* 0x008fe400078e08ff */
[----:B----4-:R-:W-:Y:S01]  /*0240*/  LEA R10, R10, R9, 0x1 ;  /* 0x000000090a0a7211 */ /* 0x010fe200078e08ff */
[----:B-----5:R-:W-:Y:S01]  /*0250*/  IMAD R3, R8, 0x2, R3 ;  /* 0x0000000208037824 */ /* 0x020fe200078e0203 */
[----:B0-----:R-:W-:Y:S02]  /*0260*/  IADD3 R4, PT, PT, -R6, R4, R7 ;  /* 0x0000000406047210 */ /* 0x001fe40007ffe107 */
[----:B------:R-:W-:-:S03]  /*0270*/  IADD3 R10, PT, PT, R7, R10, RZ ;  /* 0x0000000a070a7210 */ /* 0x000fc60007ffe0ff */
[----:B------:R-:W-:Y:S01]  /*0280*/  IMAD R4, R4, R4, RZ ;  /* 0x0000000404047224 */ /* 0x000fe200078e02ff */
[----:B------:R-:W-:-:S05]  /*0290*/  IADD3 R3, PT, PT, -R10, R3, R2 ;  /* 0x000000030a037210 */ /* 0x000fca0007ffe102 */
[----:B------:R-:W-:-:S05]  /*02a0*/  IMAD R4, R3, R3, R4 ;  /* 0x0000000303047224 */ /* 0x000fca00078e0204 */
[----:B------:R-:W-:-:S13]  /*02b0*/  ISETP.GT.AND P0, PT, R4, UR4, PT ;  /* 0x0000000404007c0c */ /* 0x000fda000bf04270 */
[----:B------:R-:W0:Y:S01]  /*02c0*/  @P0 LDC.64 R2, c[0x0][0x388] ;  /* 0x0000e200ff020b82 */ /* 0x000e220000000a00 */
[----:B------:R-:W-:Y:S01]  /*02d0*/  @P0 MOV R5, 0xff ;  /* 0x000000ff00050802 */ /* 0x000fe20000000f00 */
[----:B0-----:R-:W-:-:S05]  /*02e0*/  @P0 IMAD.WIDE R2, R0, 0x4, R2 ;  /* 0x0000000400020825 */ /* 0x001fca00078e0202 */
[----:B------:R0:W-:Y:S01]  /*02f0*/  @P0 STG.E desc[UR6][R2.64], R5 ;  /* 0x0000000502000986 */ /* 0x0001e2000c101906 */
[----:B------:R-:W-:Y:S05]  /*0300*/  @P0 EXIT ;  /* 0x000000000000094d */ /* 0x000fea0003800000 */
[----:B0-----:R-:W0:Y:S02]  /*0310*/  LDC.64 R2, c[0x0][0x388] ;  /* 0x0000e200ff027b82 */ /* 0x001e240000000a00 */
[----:B0-----:R-:W-:-:S05]  /*0320*/  IMAD.WIDE R2, R0, 0x4, R2 ;  /* 0x0000000400027825 */ /* 0x001fca00078e0202 */
[----:B------:R-:W-:Y:S01]  /*0330*/  STG.E desc[UR6][R2.64], RZ ;  /* 0x000000ff02007986 */ /* 0x000fe2000c101906 */
[----:B------:R-:W-:Y:S05]  /*0340*/  EXIT ;  /* 0x000000000000794d */ /* 0x000fea0003800000 */
.L_x_0:
[----:B------:R-:W-:-:S00]  /*0350*/  BRA `(.L_x_0) ;  /* 0xfffffffc00fc7947 */ /* 0x000fc0000383ffff */
[----:B------:R-:W-:-:S00]  /*0360*/  NOP ;  /* 0x0000000000007918 */ /* 0x000fc00000000000 */
        /* <DEDUP_REMOVED lines=9> */
.L_x_15:


//--------------------- .text._Z33sobelEdgeDetectionSharedMemUnrollPiS_iii --------------------------
	.section	.text._Z33sobelEdgeDetectionSharedMemUnrollPiS_iii,"ax",@progbits
	.align	128
        .global         _Z33sobelEdgeDetectionSharedMemUnrollPiS_iii
        .type           _Z33sobelEdgeDetectionSharedMemUnrollPiS_iii,@function
        .size           _Z33sobelEdgeDetectionSharedMemUnrollPiS_iii,(.L_x_16 - _Z33sobelEdgeDetectionSharedMemUnrollPiS_iii)
        .other          _Z33sobelEdgeDetectionSharedMemUnrollPiS_iii,@"STO_CUDA_ENTRY STV_DEFAULT"
_Z33sobelEdgeDetectionSharedMemUnrollPiS_iii:
.text._Z33sobelEdgeDetectionSharedMemUnrollPiS_iii:
[----:B------:R-:W-:Y:S01]  /*0000*/  LDC R1, c[0x0][0x37c] ;  /* 0x0000df00ff017b82 */ /* 0x000fe20000000800 */
[----:B------:R-:W0:Y:S07]  /*0010*/  S2R R4, SR_CTAID.Y ;  /* 0x0000000000047919 */ /* 0x000e2e0000002600 */
[----:B------:R-:W1:Y:S01]  /*0020*/  LDC R0, c[0x0][0x390] ;  /* 0x0000e400ff007b82 */ /* 0x000e620000000800 */
[----:B------:R-:W2:Y:S01]  /*0030*/  LDCU.64 UR6, c[0x0][0x358] ;  /* 0x00006b00ff0677ac */ /* 0x000ea20008000a00 */
[----:B------:R-:W0:Y:S01]  /*0040*/  S2R R19, SR_TID.Y ;  /* 0x0000000000137919 */ /* 0x000e220000002200 */
[----:B------:R-:W3:Y:S05]  /*0050*/  S2R R17, SR_TID.X ;  /* 0x0000000000117919 */ /* 0x000eea0000002100 */
[----:B------:R-:W4:Y:S01]  /*0060*/  LDC.64 R2, c[0x0][0x380] ;  /* 0x0000e000ff027b82 */ /* 0x000f220000000a00 */
[----:B------:R-:W5:Y:S01]  /*0070*/  S2R R11, SR_CTAID.X ;  /* 0x00000000000b7919 */ /* 0x000f620000002500 */
[----:B0-----:R-:W-:-:S02]  /*0080*/  IMAD R4, R4, 0x1e, R19 ;  /* 0x0000001e04047824 */ /* 0x001fc400078e0213 */
[----:B---3--:R-:W-:Y:S02]  /*0090*/  IMAD.SHL.U32 R6, R17, 0x2, RZ ;  /* 0x0000000211067824 */ /* 0x008fe400078e00ff */
[----:B------:R-:W-:Y:S02]  /*00a0*/  IMAD.SHL.U32 R4, R4, 0x2, RZ ;  /* 0x0000000204047824 */ /* 0x000fe400078e00ff */
[----:B-----5:R-:W-:-:S04]  /*00b0*/  IMAD R11, R11, 0x3c, R6 ;  /* 0x0000003c0b0b7824 */ /* 0x020fc800078e0206 */
[----:B-1----:R-:W-:-:S04]  /*00c0*/  IMAD R11, R4, R0, R11 ;  /* 0x00000000040b7224 */ /* 0x002fc800078e020b */
[----:B----4-:R-:W-:-:S05]  /*00d0*/  IMAD.WIDE R2, R11, 0x4, R2 ;  /* 0x000000040b027825 */ /* 0x010fca00078e0202 */
[----:B--2---:R-:W2:Y:S01]  /*00e0*/  LDG.E R7, desc[UR6][R2.64] ;  /* 0x0000000602077981 */ /* 0x004ea2000c1e1900 */
[----:B------:R-:W-:-:S03]  /*00f0*/  IMAD.WIDE R4, R0, 0x4, R2 ;  /* 0x0000000400047825 */ /* 0x000fc600078e0202 */
[----:B------:R-:W3:Y:S04]  /*0100*/  LDG.E R13, desc[UR6][R2.64+0x4] ;  /* 0x00000406020d7981 */ /* 0x000ee8000c1e1900 */
[----:B------:R-:W4:Y:S04]  /*0110*/  LDG.E R9, desc[UR6][R4.64] ;  /* 0x0000000604097981 */ /* 0x000f28000c1e1900 */
[----:B------:R-:W5:Y:S01]  /*0120*/  LDG.E R15, desc[UR6][R4.64+0x4] ;  /* 0x00000406040f7981 */ /* 0x000f62000c1e1900 */
[----:B------:R-:W0:Y:S01]  /*0130*/  S2UR UR5, SR_CgaCtaId ;  /* 0x00000000000579c3 */ /* 0x000e220000008800 */
[----:B------:R-:W-:Y:S01]  /*0140*/  UMOV UR4, 0x400 ;  /* 0x0000040000047882 */ /* 0x000fe20000000000 */
[C---:B------:R-:W-:Y:S01]  /*0150*/  IMAD R6, R19.reuse, 0x80, R6 ;  /* 0x0000008013067824 */ /* 0x040fe200078e0206 */
[----:B------:R-:W-:Y:S01]  /*0160*/  IADD3 R8, PT, PT, R19, -0x1, RZ ;  /* 0xffffffff13087810 */ /* 0x000fe20007ffe0ff */
[----:B0-----:R-:W-:-:S06]  /*0170*/  ULEA UR4, UR5, UR4, 0x18 ;  /* 0x0000000405047291 */ /* 0x001fcc000f8ec0ff */
[----:B------:R-:W-:Y:S02]  /*0180*/  LEA R18, R6, UR4, 0x2 ;  /* 0x0000000406127c11 */ /* 0x000fe4000f8e10ff */
[----:B------:R-:W-:-:S04]  /*0190*/  VIADDMNMX.U32 R8, R17, 0xffffffff, R8, !PT ;  /* 0xffffffff11087846 */ /* 0x000fc80007800008 */
[----:B------:R-:W-:Y:S01]  /*01a0*/  ISETP.GT.U32.AND P0, PT, R8, 0x1d, PT ;  /* 0x0000001d0800780c */ /* 0x000fe20003f04070 */
[----:B--2---:R0:W-:Y:S04]  /*01b0*/  STS [R18], R7 ;  /* 0x0000000712007388 */ /* 0x0041e80000000800 */
[----:B---3--:R0:W-:Y:S04]  /*01c0*/  STS [R18+0x4], R13 ;  /* 0x0000040d12007388 */ /* 0x0081e80000000800 */
[----:B----4-:R0:W-:Y:S04]  /*01d0*/  STS [R18+0x100], R9 ;  /* 0x0001000912007388 */ /* 0x0101e80000000800 */
[----:B-----5:R0:W-:Y:S01]  /*01e0*/  STS [R18+0x104], R15 ;  /* 0x0001040f12007388 */ /* 0x0201e20000000800 */
[----:B------:R-:W-:Y:S06]  /*01f0*/  BAR.SYNC.DEFER_BLOCKING 0x0 ;  /* 0x0000000000007b1d */ /* 0x000fec0000010000 */
[----:B------:R-:W-:Y:S05]  /*0200*/  @P0 EXIT ;  /* 0x000000000000094d */ /* 0x000fea0003800000 */
[----:B------:R-:W-:Y:S01]  /*0210*/  LDS R17, [R18+-0x4] ;  /* 0xfffffc0012117984 */ /* 0x000fe20000000800 */
[----:B------:R-:W1:Y:S03]  /*0220*/  LDCU UR4, c[0x0][0x398] ;  /* 0x00007300ff0477ac */ /* 0x000e660008000800 */
[----:B0-----:R-:W0:Y:S04]  /*0230*/  LDS.64 R6, [R18] ;  /* 0x0000000012067984 */ /* 0x001e280000000a00 */
[----:B------:R-:W2:Y:S04]  /*0240*/  LDS R19, [R18+0xfc] ;  /* 0x0000fc0012137984 */ /* 0x000ea80000000800 */
[----:B------:R-:W3:Y:S04]  /*0250*/  LDS.64 R4, [R18+0x100] ;  /* 0x0001000012047984 */ /* 0x000ee80000000a00 */
[----:B------:R-:W4:Y:S04]  /*0260*/  LDS R21, [R18+0x1fc] ;  /* 0x0001fc0012157984 */ /* 0x000f280000000800 */
[----:B------:R-:W-:Y:S04]  /*0270*/  LDS R14, [R18+-0x104] ;  /* 0xfffefc00120e7984 */ /* 0x000fe80000000800 */
[----:B------:R-:W5:Y:S04]  /*0280*/  LDS.64 R2, [R18+-0x100] ;  /* 0xffff000012027984 */ /* 0x000f680000000a00 */
[----:B------:R-:W1:Y:S04]  /*0290*/  LDS.64 R8, [R18+0x200] ;  /* 0x0002000012087984 */ /* 0x000e680000000a00 */
[----:B------:R-:W1:Y:S04]  /*02a0*/  LDS R13, [R18+0x8] ;  /* 0x00000800120d7984 */ /* 0x000e680000000800 */
[----:B------:R-:W1:Y:S04]  /*02b0*/  LDS R15, [R18+-0xf8] ;  /* 0xffff0800120f7984 */ /* 0x000e680000000800 */
[----:B------:R-:W1:Y:S04]  /*02c0*/  LDS R10, [R18+0x108] ;  /* 0x00010800120a7984 */ /* 0x000e680000000800 */
[----:B------:R3:W1:Y:S01]  /*02d0*/  LDS R12, [R18+0x208] ;  /* 0x00020800120c7984 */ /* 0x0006620000000800 */
[----:B0-----:R-:W-:Y:S01]  /*02e0*/  IMAD.IADD R26, R7, 0x1, -R17 ;  /* 0x00000001071a7824 */ /* 0x001fe200078e0a11 */
[----:B--2---:R-:W-:Y:S01]  /*02f0*/  LEA R16, R17, R19, 0x1 ;  /* 0x0000001311107211 */ /* 0x004fe200078e08ff */
[----:B---3--:R-:W-:-:S02]  /*0300*/  IMAD R24, R4, 0x2, R19 ;  /* 0x0000000204187824 */ /* 0x008fc400078e0213 */
[----:B------:R-:W-:Y:S02]  /*0310*/  IMAD R18, R5, 0x2, R26 ;  /* 0x0000000205127824 */ /* 0x000fe400078e021a */
[----:B----4-:R-:W-:Y:S02]  /*0320*/  IMAD R19, R19, 0x2, R21 ;  /* 0x0000000213137824 */ /* 0x010fe400078e0215 */
[----:B-----5:R-:W-:Y:S01]  /*0330*/  IMAD.IADD R20, R3, 0x1, -R14 ;  /* 0x0000000103147824 */ /* 0x020fe200078e0a0e */
[----:B------:R-:W-:Y:S02]  /*0340*/  LEA R22, R2, R14, 0x1 ;  /* 0x0000000e02167211 */ /* 0x000fe400078e08ff */
[----:B------:R-:W-:Y:S01]  /*0350*/  LEA R14, R6, R17, 0x1 ;  /* 0x00000011060e7211 */ /* 0x000fe200078e08ff */
[----:B------:R-:W-:Y:S01]  /*0360*/  IMAD.IADD R17, R5, 0x1, R24 ;  /* 0x0000000105117824 */ /* 0x000fe200078e0218 */
[----:B-1----:R-:W-:Y:S01]  /*0370*/  LEA R28, R8, R21, 0x1 ;  /* 0x00000015081c7211 */ /* 0x002fe200078e08ff */
[----:B------:R-:W-:Y:S01]  /*0380*/  IMAD R21, R9, 0x2, R8 ;  /* 0x0000000209157824 */ /* 0x000fe200078e0208 */
[----:B------:R-:W-:-:S02]  /*0390*/  IADD3 R18, PT, PT, -R19, R18, R9 ;  /* 0x0000001213127210 */ /* 0x000fc40007ffe109 */
[----:B------:R-:W-:Y:S02]  /*03a0*/  LEA R20, R7, R20, 0x1 ;  /* 0x0000001407147211 */ /* 0x000fe400078e08ff */
[----:B------:R-:W-:Y:S02]  /*03b0*/  IADD3 R28, PT, PT, R9, R28, RZ ;  /* 0x0000001c091c7210 */ /* 0x000fe40007ffe0ff */
[----:B------:R-:W-:Y:S02]  /*03c0*/  LEA R19, R4, R8, 0x1 ;  /* 0x0000000804137211 */ /* 0x000fe400078e08ff */
[----:B------:R-:W0:Y:S01]  /*03d0*/  LDC.64 R8, c[0x0][0x388] ;  /* 0x0000e200ff087b82 */ /* 0x000e220000000a00 */
[----:B------:R-:W-:Y:S01]  /*03e0*/  IADD3 R17, PT, PT, -R17, R22, R3 ;  /* 0x0000001611117210 */ /* 0x000fe20007ffe103 */
[----:B------:R-:W-:Y:S01]  /*03f0*/  IMAD R22, R7, 0x2, R6 ;  /* 0x0000000207167824 */ /* 0x000fe200078e0206 */
[----:B------:R-:W-:Y:S01]  /*0400*/  IADD3 R16, PT, PT, -R16, R20, R5 ;  /* 0x0000001410107210 */ /* 0x000fe20007ffe105 */
[----:B------:R-:W-:Y:S01]  /*0410*/  IMAD R20, R3, 0x2, R2 ;  /* 0x0000000203147824 */ /* 0x000fe200078e0202 */
[----:B------:R-:W-:Y:S01]  /*0420*/  IADD3 R14, PT, PT, -R28, R14, R7 ;  /* 0x0000000e1c0e7210 */ /* 0x000fe20007ffe107 */
[----:B------:R-:W-:Y:S01]  /*0430*/  IMAD R5, R5, 0x2, R4 ;  /* 0x0000000205057824 */ /* 0x000fe200078e0204 */
[----:B------:R-:W-:Y:S01]  /*0440*/  IADD3 R7, PT, PT, R13, -R6, RZ ;  /* 0x800000060d077210 */ /* 0x000fe20007ffe0ff */
[----:B------:R-:W-:Y:S01]  /*0450*/  IMAD R16, R16, R16, RZ ;  /* 0x0000001010107224 */ /* 0x000fe200078e02ff */
[----:B------:R-:W-:Y:S01]  /*0460*/  IADD3 R2, PT, PT, R15, -R2, RZ ;  /* 0x800000020f027210 */ /* 0x000fe20007ffe0ff */
[----:B------:R-:W-:Y:S01]  /*0470*/  IMAD.IADD R5, R10, 0x1, R5 ;  /* 0x000000010a057824 */ /* 0x000fe200078e0205 */
[----:B------:R-:W-:Y:S01]  /*0480*/  LEA R4, R6, R4, 0x1 ;  /* 0x0000000406047211 */ /* 0x000fe200078e08ff */
[----:B------:R-:W-:Y:S01]  /*0490*/  IMAD R7, R10, 0x2, R7 ;  /* 0x000000020a077824 */ /* 0x000fe200078e0207 */
[----:B------:R-:W-:Y:S01]  /*04a0*/  LEA R3, R13, R2, 0x1 ;  /* 0x000000020d037211 */ /* 0x000fe200078e08ff */
[----:B------:R-:W-:Y:S01]  /*04b0*/  IMAD R16, R17, R17, R16 ;  /* 0x0000001111107224 */ /* 0x000fe200078e0210 */
[----:B------:R-:W-:-:S02]  /*04c0*/  IADD3 R21, PT, PT, R12, R21, RZ ;  /* 0x000000150c157210 */ /* 0x000fc40007ffe0ff */
[----:B------:R-:W-:Y:S01]  /*04d0*/  IADD3 R4, PT, PT, -R4, R3, R10 ;  /* 0x0000000304047210 */ /* 0x000fe20007ffe10a */
[----:B------:R-:W-:Y:S01]  /*04e0*/  IMAD R3, R18, R18, RZ ;  /* 0x0000001212037224 */ /* 0x000fe200078e02ff */
[----:B------:R-:W-:Y:S02]  /*04f0*/  IADD3 R7, PT, PT, -R19, R7, R12 ;  /* 0x0000000713077210 */ /* 0x000fe40007ffe10c */
[----:B------:R-:W-:Y:S01]  /*0500*/  IADD3 R5, PT, PT, -R5, R20, R15 ;  /* 0x0000001405057210 */ /* 0x000fe20007ffe10f */
[----:B------:R-:W-:Y:S01]  /*0510*/  IMAD R4, R4, R4, RZ ;  /* 0x0000000404047224 */ /* 0x000fe200078e02ff */
[----:B------:R-:W-:Y:S01]  /*0520*/  IADD3 R21, PT, PT, -R21, R22, R13 ;  /* 0x0000001615157210 */ /* 0x000fe20007ffe10d */
[----:B------:R-:W-:Y:S01]  /*0530*/  IMAD R2, R7, R7, RZ ;  /* 0x0000000707027224 */ /* 0x000fe200078e02ff */
[----:B------:R-:W-:Y:S01]  /*0540*/  ISETP.GT.AND P0, PT, R16, UR4, PT ;  /* 0x0000000410007c0c */ /* 0x000fe2000bf04270 */
[----:B------:R-:W-:Y:S02]  /*0550*/  IMAD R3, R14, R14, R3 ;  /* 0x0000000e0e037224 */ /* 0x000fe400078e0203 */
[----:B------:R-:W-:Y:S01]  /*0560*/  IMAD R4, R5, R5, R4 ;  /* 0x0000000505047224 */ /* 0x000fe200078e0204 */
[----:B------:R-:W-:Y:S01]  /*0570*/  SEL R5, RZ, 0xff, !P0 ;  /* 0x000000ffff057807 */ /* 0x000fe20004000000 */
[----:B------:R-:W-:Y:S01]  /*0580*/  IMAD R2, R21, R21, R2 ;  /* 0x0000001515027224 */ /* 0x000fe200078e0202 */
[----:B------:R-:W-:Y:S01]  /*0590*/  ISETP.GT.AND P1, PT, R3, UR4, PT ;  /* 0x0000000403007c0c */ /* 0x000fe2000bf24270 */
[----:B0-----:R-:W-:Y:S01]  /*05a0*/  IMAD.WIDE R8, R11, 0x4, R8 ;  /* 0x000000040b087825 */ /* 0x001fe200078e0208 */
[----:B------:R-:W-:-:S02]  /*05b0*/  ISETP.GT.AND P2, PT, R4, UR4, PT ;  /* 0x0000000404007c0c */ /* 0x000fc4000bf44270 */
[----:B------:R-:W-:Y:S02]  /*05c0*/  ISETP.GT.AND P3, PT, R2, UR4, PT ;  /* 0x0000000402007c0c */ /* 0x000fe4000bf64270 */
[----:B------:R-:W-:Y:S01]  /*05d0*/  SEL R7, RZ, 0xff, !P1 ;  /* 0x000000ffff077807 */ /* 0x000fe20004800000 */
[----:B------:R-:W-:Y:S01]  /*05e0*/  IMAD.WIDE R2, R0, 0x4, R8 ;  /* 0x0000000400027825 */ /* 0x000fe200078e0208 */
[----:B------:R-:W-:Y:S01]  /*05f0*/  SEL R11, RZ, 0xff, !P2 ;  /* 0x000000ffff0b7807 */ /* 0x000fe20005000000 */
[----:B------:R-:W-:Y:S01]  /*0600*/  STG.E desc[UR6][R8.64], R5 ;  /* 0x0000000508007986 */ /* 0x000fe2000c101906 */
[----:B------:R-:W-:-:S03]  /*0610*/  SEL R13, RZ, 0xff, !P3 ;  /* 0x000000ffff0d7807 */ /* 0x000fc60005800000 */
[----:B------:R-:W-:Y:S04]  /*0620*/  STG.E desc[UR6][R2.64], R7 ;  /* 0x0000000702007986 */ /* 0x000fe8000c101906 */
[----:B------:R-:W-:Y:S04]  /*0630*/  STG.E desc[UR6][R8.64+0x4], R11 ;  /* 0x0000040b08007986 */ /* 0x000fe8000c101906 */
[----:B------:R-:W-:Y:S01]  /*0640*/  STG.E desc[UR6][R2.64+0x4], R13 ;  /* 0x0000040d02007986 */ /* 0x000fe2000c101906 */
[----:B------:R-:W-:Y:S05]  /*0650*/  EXIT ;  /* 0x000000000000794d */ /* 0x000fea0003800000 */
.L_x_1:
        /* <DEDUP_REMOVED lines=10> */
.L_x_16:


//--------------------- .text._Z44sobelEdgeDetectionSharedMemUnrollControlFlowPiS_iii --------------------------
	.section	.text._Z44sobelEdgeDetectionSharedMemUnrollControlFlowPiS_iii,"ax",@progbits
	.align	128
        .global         _Z44sobelEdgeDetectionSharedMemUnrollControlFlowPiS_iii
        .type           _Z44sobelEdgeDetectionSharedMemUnrollControlFlowPiS_iii,@function
        .size           _Z44sobelEdgeDetectionSharedMemUnrollControlFlowPiS_iii,(.L_x_17 - _Z44sobelEdgeDetectionSharedMemUnrollControlFlowPiS_iii)
        .other          _Z44sobelEdgeDetectionSharedMemUnrollControlFlowPiS_iii,@"STO_CUDA_ENTRY STV_DEFAULT"
_Z44sobelEdgeDetectionSharedMemUnrollControlFlowPiS_iii:
.text._Z44sobelEdgeDetectionSharedMemUnrollControlFlowPiS_iii:
[----:B------:R-:W-:Y:S01]  /*0000*/  LDC R1, c[0x0][0x37c] ;  /* 0x0000df00ff017b82 */ /* 0x000fe20000000800 */
[----:B------:R-:W0:Y:S07]  /*0010*/  S2R R3, SR_TID.X ;  /* 0x0000000000037919 */ /* 0x000e2e0000002100 */
[----:B------:R-:W0:Y:S01]  /*0020*/  LDC R0, c[0x0][0x360] ;  /* 0x0000d800ff007b82 */ /* 0x000e220000000800 */
[----:B------:R-:W1:Y:S01]  /*0030*/  LDCU.64 UR4, c[0x0][0x358] ;  /* 0x00006b00ff0477ac */ /* 0x000e620008000a00 */
[----:B------:R-:W2:Y:S06]  /*0040*/  S2R R12, SR_TID.Y ;  /* 0x00000000000c7919 */ /* 0x000eac0000002200 */
[----:B------:R-:W0:Y:S08]  /*0050*/  S2UR UR6, SR_CTAID.X ;  /* 0x00000000000679c3 */ /* 0x000e300000002500 */
[----:B------:R-:W2:Y:S08]  /*0060*/  S2UR UR7, SR_CTAID.Y ;  /* 0x00000000000779c3 */ /* 0x000eb00000002600 */
[----:B------:R-:W2:Y:S08]  /*0070*/  LDC R15, c[0x0][0x364] ;  /* 0x0000d900ff0f7b82 */ /* 0x000eb00000000800 */
[----:B------:R-:W3:Y:S01]  /*0080*/  LDC.64 R6, c[0x0][0x390] ;  /* 0x0000e400ff067b82 */ /* 0x000ee20000000a00 */
[----:B0-----:R-:W-:-:S07]  /*0090*/  IMAD R13, R0, UR6, R3 ;  /* 0x00000006000d7c24 */ /* 0x001fce000f8e0203 */
[----:B------:R-:W0:Y:S01]  /*00a0*/  LDC.64 R8, c[0x0][0x380] ;  /* 0x0000e000ff087b82 */ /* 0x000e220000000a00 */
[----:B--2---:R-:W-:-:S04]  /*00b0*/  IMAD R15, R15, UR7, R12 ;  /* 0x000000070f0f7c24 */ /* 0x004fc8000f8e020c */
[----:B---3--:R-:W-:-:S04]  /*00c0*/  IMAD R0, R15, R6, R13 ;  /* 0x000000060f007224 */ /* 0x008fc800078e020d */
[----:B0-----:R-:W-:-:S05]  /*00d0*/  IMAD.WIDE R4, R0, 0x4, R8 ;  /* 0x0000000400047825 */ /* 0x001fca00078e0208 */
[----:B-1----:R-:W2:Y:S01]  /*00e0*/  LDG.E R17, desc[UR4][R4.64] ;  /* 0x0000000404117981 */ /* 0x002ea2000c1e1900 */
[----:B------:R-:W-:Y:S01]  /*00f0*/  MOV R2, 0x400 ;  /* 0x0000040000027802 */ /* 0x000fe20000000f00 */
[----:B------:R-:W-:Y:S01]  /*0100*/  VIADD R14, R6, 0xffffffff ;  /* 0xffffffff060e7836 */ /* 0x000fe20000000000 */
[----:B------:R-:W-:Y:S01]  /*0110*/  ISETP.NE.AND P0, PT, R15, RZ, PT ;  /* 0x000000ff0f00720c */ /* 0x000fe20003f05270 */
[----:B------:R-:W0:Y:S01]  /*0120*/  S2R R11, SR_CgaCtaId ;  /* 0x00000000000b7919 */ /* 0x000e220000008800 */
[----:B------:R-:W-:Y:S01]  /*0130*/  IADD3 R16, PT, PT, R7, -0x1, RZ ;  /* 0xffffffff07107810 */ /* 0x000fe20007ffe0ff */
[----:B------:R-:W-:Y:S01]  /*0140*/  BSSY.RECONVERGENT B0, `(.L_x_2) ;  /* 0x000002a000007945 */ /* 0x000fe20003800200 */
[----:B------:R-:W-:-:S04]  /*0150*/  ISETP.LT.OR P0, PT, R13, 0x1, !P0 ;  /* 0x000000010d00780c */ /* 0x000fc80004701670 */
[----:B------:R-:W-:-:S04]  /*0160*/  ISETP.GE.OR P0, PT, R13, R14, P0 ;  /* 0x0000000e0d00720c */ /* 0x000fc80000706670 */
[----:B------:R-:W-:Y:S02]  /*0170*/  ISETP.GE.OR P0, PT, R15, R16, P0 ;  /* 0x000000100f00720c */ /* 0x000fe40000706670 */
[----:B0-----:R-:W-:-:S05]  /*0180*/  LEA R2, R11, R2, 0x18 ;  /* 0x000000020b027211 */ /* 0x001fca00078ec0ff */
[----:B------:R-:W-:-:S04]  /*0190*/  IMAD R11, R3, 0x88, R2 ;  /* 0x00000088030b7824 */ /* 0x000fc800078e0202 */
[----:B------:R-:W-:-:S05]  /*01a0*/  IMAD R10, R12, 0x4, R11 ;  /* 0x000000040c0a7824 */ /* 0x000fca00078e020b */
[----:B--2---:R0:W-:Y:S01]  /*01b0*/  STS [R10+0x8c], R17 ;  /* 0x00008c110a007388 */ /* 0x0041e20000000800 */
[----:B------:R-:W-:Y:S05]  /*01c0*/  @P0 BRA `(.L_x_3) ;  /* 0x0000000000840947 */ /* 0x000fea0003800000 */
[----:B------:R-:W-:Y:S01]  /*01d0*/  ISETP.NE.AND P3, PT, R3, RZ, PT ;  /* 0x000000ff0300720c */ /* 0x000fe20003f65270 */
[----:B------:R-:W-:Y:S01]  /*01e0*/  IMAD R14, R15, R6, -R6 ;  /* 0x000000060f0e7224 */ /* 0x000fe200078e0a06 */
[----:B------:R-:W-:Y:S01]  /*01f0*/  ISETP.NE.AND P4, PT, R12, RZ, PT ;  /* 0x000000ff0c00720c */ /* 0x000fe20003f85270 */
[----:B------:R-:W-:Y:S01]  /*0200*/  IMAD.WIDE R6, R6, 0x4, R4 ;  /* 0x0000000406067825 */ /* 0x000fe200078e0204 */
[----:B------:R-:W-:Y:S02]  /*0210*/  ISETP.NE.AND P5, PT, R3, 0x21, PT ;  /* 0x000000210300780c */ /* 0x000fe40003fa5270 */
[----:B------:R-:W-:Y:S01]  /*0220*/  ISETP.NE.AND P0, PT, R12, 0x21, PT ;  /* 0x000000210c00780c */ /* 0x000fe20003f05270 */
[----:B------:R-:W-:Y:S01]  /*0230*/  IMAD.IADD R13, R13, 0x1, R14 ;  /* 0x000000010d0d7824 */ /* 0x000fe200078e020e */
[C---:B------:R-:W-:Y:S02]  /*0240*/  LOP3.LUT P1, RZ, R3.reuse, R12, RZ, 0xfc, !PT ;  /* 0x0000000c03ff7212 */ /* 0x040fe4000782fcff */
[----:B------:R-:W-:Y:S01]  /*0250*/  ISETP.NE.OR P2, PT, R3, 0x21, P4 ;  /* 0x000000210300780c */ /* 0x000fe20002745670 */
[----:B------:R-:W-:-:S02]  /*0260*/  IMAD.WIDE R8, R13, 0x4, R8 ;  /* 0x000000040d087825 */ /* 0x000fc400078e0208 */
[----:B------:R-:W2:Y:S04]  /*0270*/  @!P3 LDG.E R13, desc[UR4][R4.64+-0x4] ;  /* 0xfffffc04040db981 */ /* 0x000ea8000c1e1900 */
[----:B------:R-:W3:Y:S04]  /*0280*/  @!P4 LDG.E R14, desc[UR4][R8.64] ;  /* 0x00000004080ec981 */ /* 0x000ee8000c1e1900 */
[----:B------:R-:W4:Y:S04]  /*0290*/  @!P5 LDG.E R15, desc[UR4][R4.64+0x4] ;  /* 0x00000404040fd981 */ /* 0x000f28000c1e1900 */
[----:B------:R-:W5:Y:S04]  /*02a0*/  @!P0 LDG.E R16, desc[UR4][R6.64] ;  /* 0x0000000406108981 */ /* 0x000f68000c1e1900 */
[----:B0-----:R-:W5:Y:S04]  /*02b0*/  @!P1 LDG.E R17, desc[UR4][R8.64+-0x4] ;  /* 0xfffffc0408119981 */ /* 0x001f68000c1e1900 */
[----:B------:R-:W5:Y:S01]  /*02c0*/  @!P2 LDG.E R19, desc[UR4][R8.64+0x4] ;  /* 0x000004040813a981 */ /* 0x000f62000c1e1900 */
[----:B------:R-:W-:-:S05]  /*02d0*/  IMAD R12, R12, 0x4, R2 ;  /* 0x000000040c0c7824 */ /* 0x000fca00078e0202 */
[----:B--2---:R1:W-:Y:S04]  /*02e0*/  @!P3 STS [R12+0x4], R13 ;  /* 0x0000040d0c00b388 */ /* 0x0043e80000000800 */
[----:B---3--:R1:W-:Y:S04]  /*02f0*/  @!P4 STS [R11+0x88], R14 ;  /* 0x0000880e0b00c388 */ /* 0x0083e80000000800 */
[----:B----4-:R1:W-:Y:S04]  /*0300*/  @!P5 STS [R12+0x129c], R15 ;  /* 0x00129c0f0c00d388 */ /* 0x0103e80000000800 */
[----:B-----5:R1:W-:Y:S04]  /*0310*/  @!P0 STS [R11+0x114], R16 ;  /* 0x000114100b008388 */ /* 0x0203e80000000800 */
[----:B------:R1:W-:Y:S04]  /*0320*/  @!P1 STS [R10], R17 ;  /* 0x000000110a009388 */ /* 0x0003e80000000800 */
[----:B------:R1:W-:Y:S01]  /*0330*/  @!P2 STS [R2+0x1298], R19 ;  /* 0x001298130200a388 */ /* 0x0003e20000000800 */
[----:B------:R-:W-:Y:S05]  /*0340*/  @!P2 BRA `(.L_x_3) ;  /* 0x000000000024a947 */ /* 0x000fea0003800000 */
[----:B------:R-:W-:-:S13]  /*0350*/  ISETP.NE.OR P1, PT, R3, RZ, P0 ;  /* 0x000000ff0300720c */ /* 0x000fda0000725670 */
[----:B------:R-:W-:Y:S05]  /*0360*/  @P1 BRA `(.L_x_4) ;  /* 0x00000000000c1947 */ /* 0x000fea0003800000 */
[----:B------:R-:W2:Y:S04]  /*0370*/  LDG.E R7, desc[UR4][R6.64+-0x4] ;  /* 0xfffffc0406077981 */ /* 0x000ea8000c1e1900 */
[----:B--2---:R2:W-:Y:S01]  /*0380*/  STS [R2+0x8c], R7 ;  /* 0x00008c0702007388 */ /* 0x0045e20000000800 */
[----:B------:R-:W-:Y:S05]  /*0390*/  BRA `(.L_x_3) ;  /* 0x0000000000107947 */ /* 0x000fea0003800000 */
.L_x_4:
[----:B------:R-:W-:-:S13]  /*03a0*/  ISETP.NE.OR P0, PT, R3, 0x21, P0 ;  /* 0x000000210300780c */ /* 0x000fda0000705670 */
[----:B------:R-:W-:Y:S05]  /*03b0*/  @P0 BRA `(.L_x_3) ;  /* 0x0000000000080947 */ /* 0x000fea0003800000 */
[----:B------:R-:W2:Y:S04]  /*03c0*/  LDG.E R7, desc[UR4][R6.64+0x4] ;  /* 0x0000040406077981 */ /* 0x000ea8000c1e1900 */
[----:B--2---:R3:W-:Y:S02]  /*03d0*/  STS [R2+0x1324], R7 ;  /* 0x0013240702007388 */ /* 0x0047e40000000800 */
.L_x_3:
[----:B------:R-:W-:Y:S05]  /*03e0*/  BSYNC.RECONVERGENT B0 ;  /* 0x0000000000007941 */ /* 0x000fea0003800200 */
.L_x_2:
[----:B------:R-:W-:Y:S06]  /*03f0*/  BAR.SYNC.DEFER_BLOCKING 0x0 ;  /* 0x0000000000007b1d */ /* 0x000fec0000010000 */
[----:B------:R-:W4:Y:S01]  /*0400*/  LDCU UR6, c[0x0][0x398] ;  /* 0x00007300ff0677ac */ /* 0x000f220008000800 */
[----:B------:R-:W5:Y:S01]  /*0410*/  LDCU UR7, c[0x0][0x398] ;  /* 0x00007300ff0777ac */ /* 0x000f620008000800 */
[----:B------:R-:W5:Y:S01]  /*0420*/  LDCU UR8, c[0x0][0x390] ;  /* 0x00007200ff0877ac */ /* 0x000f620008000800 */
[----:B01----:R-:W-:Y:S04]  /*0430*/  LDS.128 R8, [R2+0x110] ;  /* 0x0001100002087984 */ /* 0x003fe80000000c00 */
[----:B--23--:R-:W0:Y:S04]  /*0440*/  LDS.128 R4, [R2] ;  /* 0x0000000002047984 */ /* 0x00ce280000000c00 */
[----:B------:R-:W1:Y:S04]  /*0450*/  LDS.64 R18, [R2+0x88] ;  /* 0x0000880002127984 */ /* 0x000e680000000a00 */
[----:B------:R-:W2:Y:S04]  /*0460*/  LDS.64 R16, [R2+0x90] ;  /* 0x0000900002107984 */ /* 0x000ea80000000a00 */
[----:B------:R-:W3:Y:S04]  /*0470*/  LDS.64 R12, [R2+0x198] ;  /* 0x00019800020c7984 */ /* 0x000ee80000000a00 */
[----:B------:R4:W5:Y:S01]  /*0480*/  LDS.64 R14, [R2+0x1a0] ;  /* 0x0001a000020e7984 */ /* 0x0009620000000a00 */
[----:B0-----:R-:W-:Y:S01]  /*0490*/  IADD3 R20, PT, PT, R8, -R4, RZ ;  /* 0x8000000408147210 */ /* 0x001fe20007ffe0ff */
[----:B------:R-:W-:Y:S01]  /*04a0*/  IMAD R21, R5, 0x2, R6 ;  /* 0x0000000205157824 */ /* 0x000fe200078e0206 */
[----:B------:R-:W-:Y:S01]  /*04b0*/  IADD3 R25, PT, PT, R9, -R5, RZ ;  /* 0x8000000509197210 */ /* 0x000fe20007ffe0ff */
[----:B------:R-:W-:-:S02]  /*04c0*/  IMAD R22, R6, 0x2, R7 ;  /* 0x0000000206167824 */ /* 0x000fc400078e0207 */
[----:B-1----:R-:W-:Y:S02]  /*04d0*/  IMAD R3, R18, 0x2, R4 ;  /* 0x0000000212037824 */ /* 0x002fe400078e0204 */
[----:B------:R-:W-:Y:S01]  /*04e0*/  IMAD R4, R19, 0x2, R5 ;  /* 0x0000000213047824 */ /* 0x000fe200078e0205 */
[----:B--2---:R-:W-:Y:S01]  /*04f0*/  LEA R23, R16, R6, 0x1 ;  /* 0x0000000610177211 */ /* 0x004fe200078e08ff */
[----:B------:R-:W-:Y:S01]  /*0500*/  IMAD R24, R17, 0x2, R7 ;  /* 0x0000000211187824 */ /* 0x000fe200078e0207 */
[----:B------:R-:W-:Y:S01]  /*0510*/  LEA R7, R8, R18, 0x1 ;  /* 0x0000001208077211 */ /* 0x000fe200078e08ff */
[----:B------:R-:W-:Y:S01]  /*0520*/  IMAD R5, R9, 0x2, R20 ;  /* 0x0000000209057824 */ /* 0x000fe200078e0214 */
[----:B---3--:R-:W-:Y:S01]  /*0530*/  IADD3 R18, PT, PT, -R18, R12, RZ ;  /* 0x0000000c12127210 */ /* 0x008fe20007ffe1ff */
[--C-:B------:R-:W-:Y:S01]  /*0540*/  IMAD.IADD R23, R23, 0x1, R10.reuse ;  /* 0x0000000117177824 */ /* 0x100fe200078e020a */
[----:B------:R-:W-:Y:S01]  /*0550*/  LEA R6, R10, R25, 0x1 ;  /* 0x000000190a067211 */ /* 0x000fe200078e08ff */
[----:B------:R-:W-:Y:S01]  /*0560*/  IMAD.IADD R24, R24, 0x1, R11 ;  /* 0x0000000118187824 */ /* 0x000fe200078e020b */
[----:B------:R-:W-:-:S02]  /*0570*/  IADD3 R5, PT, PT, -R21, R5, R10 ;  /* 0x0000000515057210 */ /* 0x000fc40007ffe10a */
[----:B------:R-:W-:Y:S01]  /*0580*/  IADD3 R23, PT, PT, -R23, R3, R8 ;  /* 0x0000000317177210 */ /* 0x000fe20007ffe108 */
[----:B------:R-:W-:Y:S01]  /*0590*/  IMAD R8, R9, 0x2, R19 ;  /* 0x0000000209087824 */ /* 0x000fe200078e0213 */
[----:B------:R-:W-:Y:S01]  /*05a0*/  IADD3 R3, PT, PT, -R24, R4, R9 ;  /* 0x0000000418037210 */ /* 0x000fe20007ffe109 */
[----:B------:R-:W-:Y:S01]  /*05b0*/  IMAD R4, R5, R5, RZ ;  /* 0x0000000505047224 */ /* 0x000fe200078e02ff */
[----:B------:R-:W-:Y:S01]  /*05c0*/  LEA R5, R10, R16, 0x1 ;  /* 0x000000100a057211 */ /* 0x000fe200078e08ff */
[----:B------:R-:W-:Y:S01]  /*05d0*/  IMAD R10, R11, 0x2, R17 ;  /* 0x000000020b0a7824 */ /* 0x000fe200078e0211 */
[----:B------:R-:W-:Y:S01]  /*05e0*/  LEA R20, R16, R17, 0x1 ;  /* 0x0000001110147211 */ /* 0x000fe200078e08ff */
[----:B------:R-:W-:Y:S01]  /*05f0*/  IMAD R9, R23, R23, R4 ;  /* 0x0000001717097224 */ /* 0x000fe200078e0204 */
[----:B----4-:R-:W-:Y:S01]  /*0600*/  IADD3 R2, PT, PT, -R22, R6, R11 ;  /* 0x0000000616027210 */ /* 0x010fe20007ffe10b */
[----:B-----5:R-:W-:Y:S02]  /*0610*/  IMAD.IADD R4, R14, 0x1, R5 ;  /* 0x000000010e047824 */ /* 0x020fe400078e0205 */
[C---:B------:R-:W-:Y:S01]  /*0620*/  IMAD R16, R19.reuse, 0x2, R16 ;  /* 0x0000000213107824 */ /* 0x040fe200078e0210 */
[----:B------:R-:W-:Y:S01]  /*0630*/  IADD3 R19, PT, PT, -R19, R13, RZ ;  /* 0x0000000d13137210 */ /* 0x000fe20007ffe1ff */
[----:B------:R-:W-:Y:S01]  /*0640*/  IMAD R5, R13, 0x2, R18 ;  /* 0x000000020d057824 */ /* 0x000fe200078e0212 */
[----:B------:R-:W-:Y:S01]  /*0650*/  IADD3 R12, PT, PT, -R4, R7, R12 ;  /* 0x00000007040c7210 */ /* 0x000fe20007ffe10c */
[----:B------:R-:W-:Y:S01]  /*0660*/  IMAD R2, R2, R2, RZ ;  /* 0x0000000202027224 */ /* 0x000fe200078e02ff */
[----:B------:R-:W0:Y:S01]  /*0670*/  LDC.64 R6, c[0x0][0x388] ;  /* 0x0000e200ff067b82 */ /* 0x000e220000000a00 */
[----:B------:R-:W-:Y:S01]  /*0680*/  LEA R19, R14, R19, 0x1 ;  /* 0x000000130e137211 */ /* 0x000fe200078e08ff */
[--C-:B------:R-:W-:Y:S01]  /*0690*/  IMAD.IADD R10, R10, 0x1, R15.reuse ;  /* 0x000000010a0a7824 */ /* 0x100fe200078e020f */
[----:B------:R-:W-:Y:S01]  /*06a0*/  IADD3 R16, PT, PT, -R16, R5, R14 ;  /* 0x0000000510107210 */ /* 0x000fe20007ffe10e */
[----:B------:R-:W-:Y:S01]  /*06b0*/  IMAD R2, R3, R3, R2 ;  /* 0x0000000303027224 */ /* 0x000fe200078e0202 */
[----:B------:R-:W-:-:S02]  /*06c0*/  IADD3 R19, PT, PT, -R20, R19, R15 ;  /* 0x0000001314137210 */ /* 0x000fc40007ffe10f */
[----:B------:R-:W-:Y:S01]  /*06d0*/  ISETP.GT.AND P0, PT, R9, UR6, PT ;  /* 0x0000000609007c0c */ /* 0x000fe2000bf04270 */
[----:B------:R-:W1:Y:S01]  /*06e0*/  LDC.64 R4, c[0x0][0x388] ;  /* 0x0000e200ff047b82 */ /* 0x000e620000000a00 */
[----:B------:R-:W-:Y:S01]  /*06f0*/  IMAD R11, R16, R16, RZ ;  /* 0x00000010100b7224 */ /* 0x000fe200078e02ff */
[----:B------:R-:W-:Y:S01]  /*0700*/  IADD3 R8, PT, PT, -R10, R8, R13 ;  /* 0x000000080a087210 */ /* 0x000fe20007ffe10d */
[----:B------:R-:W-:Y:S01]  /*0710*/  IMAD R19, R19, R19, RZ ;  /* 0x0000001313137224 */ /* 0x000fe200078e02ff */
[----:B------:R-:W-:Y:S01]  /*0720*/  ISETP.GT.AND P1, PT, R2, UR7, PT ;  /* 0x0000000702007c0c */ /* 0x000fe2000bf24270 */
[----:B------:R-:W-:Y:S01]  /*0730*/  IMAD R11, R12, R12, R11 ;  /* 0x0000000c0c0b7224 */ /* 0x000fe200078e020b */
[----:B------:R-:W-:Y:S01]  /*0740*/  IADD3 R3, PT, PT, R0, UR8, RZ ;  /* 0x0000000800037c10 */ /* 0x000fe2000fffe0ff */
[----:B------:R-:W-:-:S03]  /*0750*/  IMAD R19, R8, R8, R19 ;  /* 0x0000000808137224 */ /* 0x000fc600078e0213 */
[----:B------:R-:W-:Y:S02]  /*0760*/  ISETP.GT.AND P2, PT, R11, UR7, PT ;  /* 0x000000070b007c0c */ /* 0x000fe4000bf44270 */
[----:B------:R-:W-:Y:S01]  /*0770*/  ISETP.GT.AND P3, PT, R19, UR7, PT ;  /* 0x0000000713007c0c */ /* 0x000fe2000bf64270 */
[----:B------:R-:W-:Y:S02]  /*0780*/  @P0 IMAD.MOV.U32 R9, RZ, RZ, 0xff ;  /* 0x000000ffff090424 */ /* 0x000fe400078e00ff */
[----:B0-----:R-:W-:-:S05]  /*0790*/  IMAD.WIDE R6, R0, 0x4, R6 ;  /* 0x0000000400067825 */ /* 0x001fca00078e0206 */
[----:B------:R0:W-:Y:S03]  /*07a0*/  @P0 STG.E desc[UR4][R6.64], R9 ;  /* 0x0000000906000986 */ /* 0x0001e6000c101904 */
[----:B------:R-:W-:Y:S02]  /*07b0*/  @P2 IMAD.MOV.U32 R11, RZ, RZ, 0xff ;  /* 0x000000ffff0b2424 */ /* 0x000fe400078e00ff */
[----:B-1----:R-:W-:Y:S01]  /*07c0*/  IMAD.WIDE R4, R3, 0x4, R4 ;  /* 0x0000000403047825 */ /* 0x002fe200078e0204 */
[----:B------:R-:W-:Y:S01]  /*07d0*/  @P1 MOV R3, 0xff ;  /* 0x000000ff00031802 */ /* 0x000fe20000000f00 */
[----:B------:R0:W-:Y:S04]  /*07e0*/  @!P0 STG.E desc[UR4][R6.64], RZ ;  /* 0x000000ff06008986 */ /* 0x0001e8000c101904 */
[----:B------:R0:W-:Y:S04]  /*07f0*/  @!P1 STG.E desc[UR4][R4.64], RZ ;  /* 0x000000ff04009986 */ /* 0x0001e8000c101904 */
[----:B------:R0:W-:Y:S04]  /*0800*/  @P1 STG.E desc[UR4][R4.64], R3 ;  /* 0x0000000304001986 */ /* 0x0001e8000c101904 */
[----:B------:R0:W-:Y:S04]  /*0810*/  @!P2 STG.E desc[UR4][R6.64+0x4], RZ ;  /* 0x000004ff0600a986 */ /* 0x0001e8000c101904 */
[----:B------:R0:W-:Y:S04]  /*0820*/  @P2 STG.E desc[UR4][R6.64+0x4], R11 ;  /* 0x0000040b06002986 */ /* 0x0001e8000c101904 */
[----:B------:R0:W-:Y:S01]  /*0830*/  @!P3 STG.E desc[UR4][R4.64+0x4], RZ ;  /* 0x000004ff0400b986 */ /* 0x0001e2000c101904 */
[----:B------:R-:W-:Y:S05]  /*0840*/  @!P3 EXIT ;  /* 0x000000000000b94d */ /* 0x000fea0003800000 */
[----:B0-----:R-:W-:-:S05]  /*0850*/  HFMA2 R3, -RZ, RZ, 0, 1.5199184417724609375e-05 ;  /* 0x000000ffff037431 */ /* 0x001fca00000001ff */
[----:B------:R-:W-:Y:S01]  /*0860*/  STG.E desc[UR4][R4.64+0x4], R3 ;  /* 0x0000040304007986 */ /* 0x000fe2000c101904 */
[----:B------:R-:W-:Y:S05]  /*0870*/  EXIT ;  /* 0x000000000000794d */ /* 0x000fea0003800000 */
.L_x_5:
        /* <DEDUP_REMOVED lines=16> */
.L_x_17:


//--------------------- .text._Z28sobelEdgeDetectionSharedMem2PiS_iii --------------------------
	.section	.text._Z28sobelEdgeDetectionSharedMem2PiS_iii,"ax",@progbits
	.align	128
        .global         _Z28sobelEdgeDetectionSharedMem2PiS_iii
        .type           _Z28sobelEdgeDetectionSharedMem2PiS_iii,@function
        .size           _Z28sobelEdgeDetectionSharedMem2PiS_iii,(.L_x_18 - _Z28sobelEdgeDetectionSharedMem2PiS_iii)
        .other          _Z28sobelEdgeDetectionSharedMem2PiS_iii,@"STO_CUDA_ENTRY STV_DEFAULT"
_Z28sobelEdgeDetectionSharedMem2PiS_iii:
.text._Z28sobelEdgeDetectionSharedMem2PiS_iii:
[----:B------:R-:W-:Y:S01]  /*0000*/  LDC R1, c[0x0][0x37c] ;  /* 0x0000df00ff017b82 */ /* 0x000fe20000000800 */
[----:B------:R-:W0:Y:S07]  /*0010*/  S2R R5, SR_TID.X ;  /* 0x0000000000057919 */ /* 0x000e2e0000002100 */
[----:B------:R-:W0:Y:S01]  /*0020*/  LDC R0, c[0x0][0x360] ;  /* 0x0000d800ff007b82 */ /* 0x000e220000000800 */
[----:B------:R-:W1:Y:S07]  /*0030*/  S2R R7, SR_TID.Y ;  /* 0x0000000000077919 */ /* 0x000e6e0000002200 */
[----:B------:R-:W0:Y:S08]  /*0040*/  S2UR UR4, SR_CTAID.X ;  /* 0x00000000000479c3 */ /* 0x000e300000002500 */
[----:B------:R-:W1:Y:S08]  /*0050*/  S2UR UR5, SR_CTAID.Y ;  /* 0x00000000000579c3 */ /* 0x000e700000002600 */
[----:B------:R-:W1:Y:S08]  /*0060*/  LDC R4, c[0x0][0x364] ;  /* 0x0000d900ff047b82 */ /* 0x000e700000000800 */
[----:B------:R-:W2:Y:S01]  /*0070*/  LDC.64 R2, c[0x0][0x390] ;  /* 0x0000e400ff027b82 */ /* 0x000ea20000000a00 */
[----:B0-----:R-:W-:-:S04]  /*0080*/  IMAD R0, R0, UR4, R5 ;  /* 0x0000000400007c24 */ /* 0x001fc8000f8e0205 */
[----:B------:R-:W-:Y:S02]  /*0090*/  IMAD.SHL.U32 R9, R0, 0x2, RZ ;  /* 0x0000000200097824 */ /* 0x000fe400078e00ff */
[----:B-1----:R-:W-:-:S05]  /*00a0*/  IMAD R4, R4, UR5, R7 ;  /* 0x0000000504047c24 */ /* 0x002fca000f8e0207 */
[C---:B------:R-:W-:Y:S01]  /*00b0*/  ISETP.NE.AND P0, PT, R4.reuse, RZ, PT ;  /* 0x000000ff0400720c */ /* 0x040fe20003f05270 */
[----:B------:R-:W-:Y:S02]  /*00c0*/  IMAD.SHL.U32 R4, R4, 0x2, RZ ;  /* 0x0000000204047824 */ /* 0x000fe400078e00ff */
[----:B--2---:R-:W-:Y:S01]  /*00d0*/  VIADD R0, R2, 0xffffffff ;  /* 0xffffffff02007836 */ /* 0x004fe20000000000 */
[----:B------:R-:W-:Y:S02]  /*00e0*/  ISETP.LT.OR P0, PT, R9, 0x1, !P0 ;  /* 0x000000010900780c */ /* 0x000fe40004701670 */
[----:B------:R-:W-:Y:S02]  /*00f0*/  IADD3 R3, PT, PT, R3, -0x1, RZ ;  /* 0xffffffff03037810 */ /* 0x000fe40007ffe0ff */
[----:B------:R-:W-:-:S04]  /*0100*/  ISETP.GE.OR P0, PT, R9, R0, P0 ;  /* 0x000000000900720c */ /* 0x000fc80000706670 */
[----:B------:R-:W-:-:S13]  /*0110*/  ISETP.GE.OR P0, PT, R4, R3, P0 ;  /* 0x000000030400720c */ /* 0x000fda0000706670 */
[----:B------:R-:W-:Y:S05]  /*0120*/  @P0 EXIT ;  /* 0x000000000000094d */ /* 0x000fea0003800000 */
[----:B------:R-:W0:Y:S01]  /*0130*/  LDC.64 R24, c[0x0][0x380] ;  /* 0x0000e000ff187b82 */ /* 0x000e220000000a00 */
[----:B------:R-:W-:Y:S01]  /*0140*/  IADD3 R4, PT, PT, R4, -0x1, RZ ;  /* 0xffffffff04047810 */ /* 0x000fe20007ffe0ff */
[----:B------:R-:W1:Y:S04]  /*0150*/  LDCU.64 UR4, c[0x0][0x358] ;  /* 0x00006b00ff0477ac */ /* 0x000e680008000a00 */
[----:B------:R-:W-:Y:S01]  /*0160*/  IMAD R9, R4, R2, R9 ;  /* 0x0000000204097224 */ /* 0x000fe200078e0209 */
[----:B------:R-:W2:Y:S03]  /*0170*/  LDCU UR6, c[0x0][0x398] ;  /* 0x00007300ff0677ac */ /* 0x000ea60008000800 */
[----:B0-----:R-:W-:-:S05]  /*0180*/  IMAD.WIDE R24, R9, 0x4, R24 ;  /* 0x0000000409187825 */ /* 0x001fca00078e0218 */
[----:B-1----:R-:W3:Y:S01]  /*0190*/  LDG.E R18, desc[UR4][R24.64+-0x4] ;  /* 0xfffffc0418127981 */ /* 0x002ee2000c1e1900 */
[----:B------:R-:W-:-:S03]  /*01a0*/  IMAD.WIDE R26, R2, 0x4, R24 ;  /* 0x00000004021a7825 */ /* 0x000fc600078e0218 */
[----:B------:R-:W4:Y:S01]  /*01b0*/  LDG.E R19, desc[UR4][R24.64] ;  /* 0x0000000418137981 */ /* 0x000f22000c1e1900 */
[----:B------:R-:W-:-:S03]  /*01c0*/  IMAD.WIDE R6, R2, 0x4, R26 ;  /* 0x0000000402067825 */ /* 0x000fc600078e021a */
[----:B------:R-:W3:Y:S04]  /*01d0*/  LDG.E R3, desc[UR4][R26.64+-0x4] ;  /* 0xfffffc041a037981 */ /* 0x000ee8000c1e1900 */
[----:B------:R-:W4:Y:S04]  /*01e0*/  LDG.E R20, desc[UR4][R24.64+0x4] ;  /* 0x0000040418147981 */ /* 0x000f28000c1e1900 */
[----:B------:R-:W5:Y:S04]  /*01f0*/  LDG.E R10, desc[UR4][R26.64] ;  /* 0x000000041a0a7981 */ /* 0x000f68000c1e1900 */
[----:B------:R-:W2:Y:S04]  /*0200*/  LDG.E R12, desc[UR4][R6.64+-0x4] ;  /* 0xfffffc04060c7981 */ /* 0x000ea8000c1e1900 */
[----:B------:R-:W2:Y:S04]  /*0210*/  LDG.E R15, desc[UR4][R6.64] ;  /* 0x00000004060f7981 */ /* 0x000ea8000c1e1900 */
[----:B------:R-:W2:Y:S04]  /*0220*/  LDG.E R22, desc[UR4][R24.64+0x8] ;  /* 0x0000080418167981 */ /* 0x000ea8000c1e1900 */
[----:B------:R-:W2:Y:S01]  /*0230*/  LDG.E R13, desc[UR4][R26.64+0x8] ;  /* 0x000008041a0d7981 */ /* 0x000ea2000c1e1900 */
[----:B------:R-:W-:-:S03]  /*0240*/  IMAD.WIDE R4, R2, 0x4, R6 ;  /* 0x0000000402047825 */ /* 0x000fc600078e0206 */
[----:B------:R-:W2:Y:S04]  /*0250*/  LDG.E R8, desc[UR4][R6.64+0x4] ;  /* 0x0000040406087981 */ /* 0x000ea8000c1e1900 */
[----:B------:R-:W2:Y:S04]  /*0260*/  LDG.E R11, desc[UR4][R26.64+0x4] ;  /* 0x000004041a0b7981 */ /* 0x000ea8000c1e1900 */
[----:B------:R-:W2:Y:S04]  /*0270*/  LDG.E R0, desc[UR4][R6.64+0x8] ;  /* 0x0000080406007981 */ /* 0x000ea8000c1e1900 */
[----:B------:R-:W2:Y:S04]  /*0280*/  LDG.E R16, desc[UR4][R4.64+-0x4] ;  /* 0xfffffc0404107981 */ /* 0x000ea8000c1e1900 */
[----:B------:R-:W2:Y:S04]  /*0290*/  LDG.E R17, desc[UR4][R4.64] ;  /* 0x0000000404117981 */ /* 0x000ea8000c1e1900 */
[----:B------:R-:W2:Y:S04]  /*02a0*/  LDG.E R14, desc[UR4][R4.64+0x4] ;  /* 0x00000404040e7981 */ /* 0x000ea8000c1e1900 */
[----:B------:R0:W2:Y:S02]  /*02b0*/  LDG.E R21, desc[UR4][R4.64+0x8] ;  /* 0x0000080404157981 */ /* 0x0000a4000c1e1900 */
[----:B0-----:R-:W0:Y:S01]  /*02c0*/  LDC.64 R4, c[0x0][0x388] ;  /* 0x0000e200ff047b82 */ /* 0x001e220000000a00 */
[----:B------:R-:W-:-:S04]  /*02d0*/  IMAD.IADD R9, R9, 0x1, R2 ;  /* 0x0000000109097824 */ /* 0x000fc800078e0202 */
[----:B0-----:R-:W-:-:S03]  /*02e0*/  IMAD.WIDE R4, R9, 0x4, R4 ;  /* 0x0000000409047825 */ /* 0x001fc600078e0204 */
[----:B------:R-:W-:Y:S01]  /*02f0*/  BAR.SYNC.DEFER_BLOCKING 0x0 ;  /* 0x0000000000007b1d */ /* 0x000fe20000010000 */
[----:B---3--:R-:W-:Y:S02]  /*0300*/  IMAD R27, R3, 0x2, R18 ;  /* 0x00000002031b7824 */ /* 0x008fe400078e0212 */
[C---:B----4-:R-:W-:Y:S01]  /*0310*/  IMAD R25, R19.reuse, 0x2, R20 ;  /* 0x0000000213197824 */ /* 0x050fe200078e0214 */
[----:B-----5:R-:W-:Y:S02]  /*0320*/  LEA R24, R10, R19, 0x1 ;  /* 0x000000130a187211 */ /* 0x020fe400078e08ff */
[----:B--2---:R-:W-:Y:S02]  /*0330*/  IADD3 R18, PT, PT, -R18, R12, RZ ;  /* 0x0000000c12127210 */ /* 0x004fe40007ffe1ff */
[----:B------:R-:W-:Y:S02]  /*0340*/  IADD3 R19, PT, PT, -R19, R15, RZ ;  /* 0x0000000f13137210 */ /* 0x000fe40007ffe1ff */
[----:B------:R-:W-:-:S02]  /*0350*/  LEA R18, R15, R18, 0x1 ;  /* 0x000000120f127211 */ /* 0x000fc400078e08ff */
[----:B------:R-:W-:Y:S01]  /*0360*/  LEA R23, R20, R22, 0x1 ;  /* 0x0000001614177211 */ /* 0x000fe200078e08ff */
[----:B------:R-:W-:Y:S01]  /*0370*/  IMAD R7, R13, 0x2, R22 ;  /* 0x000000020d077824 */ /* 0x000fe200078e0216 */
[----:B------:R-:W-:Y:S02]  /*0380*/  LEA R19, R8, R19, 0x1 ;  /* 0x0000001308137211 */ /* 0x000fe400078e08ff */
[----:B------:R-:W-:Y:S01]  /*0390*/  IADD3 R25, PT, PT, -R25, R18, R8 ;  /* 0x0000001219197210 */ /* 0x000fe20007ffe108 */
[----:B------:R-:W-:Y:S02]  /*03a0*/  IMAD R29, R11, 0x2, R20 ;  /* 0x000000020b1d7824 */ /* 0x000fe400078e0214 */
[C---:B------:R-:W-:Y:S01]  /*03b0*/  IMAD.IADD R7, R0.reuse, 0x1, R7 ;  /* 0x0000000100077824 */ /* 0x040fe200078e0207 */
[----:B------:R-:W-:Y:S01]  /*03c0*/  IADD3 R23, PT, PT, -R23, R19, R0 ;  /* 0x0000001317177210 */ /* 0x000fe20007ffe100 */
[----:B------:R-:W-:Y:S01]  /*03d0*/  IMAD R18, R0, 0x2, R13 ;  /* 0x0000000200127824 */ /* 0x000fe200078e020d */
[----:B------:R-:W-:Y:S01]  /*03e0*/  LEA R0, R11, R13, 0x1 ;  /* 0x0000000d0b007211 */ /* 0x000fe200078e08ff */
[C---:B------:R-:W-:Y:S01]  /*03f0*/  IMAD.IADD R29, R8.reuse, 0x1, R29 ;  /* 0x00000001081d7824 */ /* 0x040fe200078e021d */
[----:B------:R-:W-:Y:S01]  /*0400*/  IADD3 R24, PT, PT, -R7, R24, R15 ;  /* 0x0000001807187210 */ /* 0x000fe20007ffe10f */
[----:B------:R-:W-:Y:S01]  /*0410*/  IMAD R13, R8, 0x2, R11 ;  /* 0x00000002080d7824 */ /* 0x000fe200078e020b */
[----:B------:R-:W-:Y:S01]  /*0420*/  IADD3 R6, PT, PT, -R3, R16, RZ ;  /* 0x0000001003067210 */ /* 0x000fe20007ffe1ff */
[----:B------:R-:W-:Y:S01]  /*0430*/  IMAD R8, R15, 0x2, R10 ;  /* 0x000000020f087824 */ /* 0x000fe200078e020a */
[----:B------:R-:W-:Y:S01]  /*0440*/  IADD3 R15, PT, PT, -R10, R17, RZ ;  /* 0x000000110a0f7210 */ /* 0x000fe20007ffe1ff */
[----:B------:R-:W-:Y:S01]  /*0450*/  IMAD R7, R12, 0x2, R3 ;  /* 0x000000020c077824 */ /* 0x000fe200078e0203 */
[----:B------:R-:W-:-:S02]  /*0460*/  LEA R11, R10, R11, 0x1 ;  /* 0x0000000b0a0b7211 */ /* 0x000fc400078e08ff */
[----:B------:R-:W-:Y:S02]  /*0470*/  LEA R3, R17, R6, 0x1 ;  /* 0x0000000611037211 */ /* 0x000fe400078e08ff */
[C---:B------:R-:W-:Y:S01]  /*0480*/  LEA R15, R14.reuse, R15, 0x1 ;  /* 0x0000000f0e0f7211 */ /* 0x040fe200078e08ff */
[----:B------:R-:W-:Y:S01]  /*0490*/  IMAD.IADD R13, R14, 0x1, R13 ;  /* 0x000000010e0d7824 */ /* 0x000fe200078e020d */
[----:B------:R-:W-:Y:S01]  /*04a0*/  IADD3 R3, PT, PT, -R11, R3, R14 ;  /* 0x000000030b037210 */ /* 0x000fe20007ffe10e */
[----:B------:R-:W-:Y:S01]  /*04b0*/  IMAD.IADD R18, R21, 0x1, R18 ;  /* 0x0000000115127824 */ /* 0x000fe200078e0212 */
[----:B------:R-:W-:Y:S01]  /*04c0*/  IADD3 R15, PT, PT, -R0, R15, R21 ;  /* 0x0000000f000f7210 */ /* 0x000fe20007ffe115 */
[----:B------:R-:W-:Y:S01]  /*04d0*/  IMAD R0, R25, R25, RZ ;  /* 0x0000001919007224 */ /* 0x000fe200078e02ff */
[----:B------:R-:W-:Y:S01]  /*04e0*/  IADD3 R27, PT, PT, -R29, R27, R12 ;  /* 0x0000001b1d1b7210 */ /* 0x000fe20007ffe10c */
[----:B------:R-:W-:Y:S01]  /*04f0*/  IMAD R23, R23, R23, RZ ;  /* 0x0000001717177224 */ /* 0x000fe200078e02ff */
[----:B------:R-:W-:Y:S01]  /*0500*/  IADD3 R7, PT, PT, -R13, R7, R16 ;  /* 0x000000070d077210 */ /* 0x000fe20007ffe110 */
[----:B------:R-:W-:Y:S01]  /*0510*/  IMAD R6, R3, R3, RZ ;  /* 0x0000000303067224 */ /* 0x000fe200078e02ff */
[----:B------:R-:W-:Y:S01]  /*0520*/  IADD3 R8, PT, PT, -R18, R8, R17 ;  /* 0x0000000812087210 */ /* 0x000fe20007ffe111 */
[----:B------:R-:W-:-:S02]  /*0530*/  IMAD R15, R15, R15, RZ ;  /* 0x0000000f0f0f7224 */ /* 0x000fc400078e02ff */
[----:B------:R-:W-:Y:S02]  /*0540*/  IMAD R0, R27, R27, R0 ;  /* 0x0000001b1b007224 */ /* 0x000fe400078e0200 */
[----:B------:R-:W-:Y:S02]  /*0550*/  IMAD R23, R24, R24, R23 ;  /* 0x0000001818177224 */ /* 0x000fe400078e0217 */
[----:B------:R-:W-:Y:S02]  /*0560*/  IMAD R6, R7, R7, R6 ;  /* 0x0000000707067224 */ /* 0x000fe400078e0206 */
[----:B------:R-:W-:Y:S01]  /*0570*/  IMAD R15, R8, R8, R15 ;  /* 0x00000008080f7224 */ /* 0x000fe200078e020f */
[----:B------:R-:W-:Y:S02]  /*0580*/  ISETP.GT.AND P0, PT, R0, UR6, PT ;  /* 0x0000000600007c0c */ /* 0x000fe4000bf04270 */
[----:B------:R-:W-:Y:S02]  /*0590*/  ISETP.GT.AND P1, PT, R23, UR6, PT ;  /* 0x0000000617007c0c */ /* 0x000fe4000bf24270 */
[----:B------:R-:W-:-:S02]  /*05a0*/  ISETP.GT.AND P2, PT, R6, UR6, PT ;  /* 0x0000000606007c0c */ /* 0x000fc4000bf44270 */
[----:B------:R-:W-:Y:S01]  /*05b0*/  ISETP.GT.AND P3, PT, R15, UR6, PT ;  /* 0x000000060f007c0c */ /* 0x000fe2000bf64270 */
[----:B------:R-:W-:Y:S01]  /*05c0*/  IMAD.WIDE R2, R2, 0x4, R4 ;  /* 0x0000000402027825 */ /* 0x000fe200078e0204 */
[----:B------:R-:W-:Y:S02]  /*05d0*/  SEL R7, RZ, 0xff, !P0 ;  /* 0x000000ffff077807 */ /* 0x000fe40004000000 */
[----:B------:R-:W-:Y:S02]  /*05e0*/  SEL R9, RZ, 0xff, !P1 ;  /* 0x000000ffff097807 */ /* 0x000fe40004800000 */
[----:B------:R-:W-:Y:S02]  /*05f0*/  SEL R11, RZ, 0xff, !P2 ;  /* 0x000000ffff0b7807 */ /* 0x000fe40005000000 */
[----:B------:R-:W-:Y:S01]  /*0600*/  SEL R13, RZ, 0xff, !P3 ;  /* 0x000000ffff0d7807 */ /* 0x000fe20005800000 */
[----:B------:R-:W-:Y:S04]  /*0610*/  STG.E desc[UR4][R4.64], R7 ;  /* 0x0000000704007986 */ /* 0x000fe8000c101904 */
[----:B------:R-:W-:Y:S04]  /*0620*/  STG.E desc[UR4][R2.64], R9 ;  /* 0x0000000902007986 */ /* 0x000fe8000c101904 */
[----:B------:R-:W-:Y:S04]  /*0630*/  STG.E desc[UR4][R4.64+0x4], R11 ;  /* 0x0000040b04007986 */ /* 0x000fe8000c101904 */
[----:B------:R-:W-:Y:S01]  /*0640*/  STG.E desc[UR4][R2.64+0x4], R13 ;  /* 0x0000040d02007986 */ /* 0x000fe2000c101904 */
[----:B------:R-:W-:Y:S05]  /*0650*/  EXIT ;  /* 0x000000000000794d */ /* 0x000fea0003800000 */
.L_x_6:
        /* <DEDUP_REMOVED lines=10> */
.L_x_18:


//--------------------- .text._Z27sobelEdgeDetectionSharedMemPiS_iii --------------------------
	.section	.text._Z27sobelEdgeDetectionSharedMemPiS_iii,"ax",@progbits
	.align	128
        .global         _Z27sobelEdgeDetectionSharedMemPiS_iii
        .type           _Z27sobelEdgeDetectionSharedMemPiS_iii,@function
        .size           _Z27sobelEdgeDetectionSharedMemPiS_iii,(.L_x_19 - _Z27sobelEdgeDetectionSharedMemPiS_iii)
        .other          _Z27sobelEdgeDetectionSharedMemPiS_iii,@"STO_CUDA_ENTRY STV_DEFAULT"
_Z27sobelEdgeDetectionSharedMemPiS_iii:
.text._Z27sobelEdgeDetectionSharedMemPiS_iii:
        /* <DEDUP_REMOVED lines=31> */
[C---:B------:R-:W-:Y:S01]  /*01f0*/  ISETP.NE.AND P4, PT, R13.reuse, RZ, PT ;  /* 0x000000ff0d00720c */ /* 0x040fe20003f85270 */
[----:B------:R-:W-:Y:S01]  /*0200*/  IMAD.WIDE R4, R4, 0x4, R2 ;  /* 0x0000000404047825 */ /* 0x000fe200078e0202 */
[C---:B------:R-:W-:Y:S02]  /*0210*/  ISETP.NE.AND P5, PT, R0.reuse, 0x21, PT ;  /* 0x000000210000780c */ /* 0x040fe40003fa5270 */
        /* <DEDUP_REMOVED lines=24> */
.L_x_9:
[----:B------:R-:W-:-:S13]  /*03a0*/  ISETP.NE.OR P0, PT, R0, 0x21, P0 ;  /* 0x000000210000780c */ /* 0x000fda0000705670 */
[----:B------:R-:W-:Y:S05]  /*03b0*/  @P0 BRA `(.L_x_8) ;  /* 0x0000000000080947 */ /* 0x000fea0003800000 */
[----:B------:R-:W2:Y:S04]  /*03c0*/  LDG.E R4, desc[UR4][R4.64+0x4] ;  /* 0x0000040404047981 */ /* 0x000ea8000c1e1900 */
[----:B--2---:R3:W-:Y:S02]  /*03d0*/  STS [R11+0x1324], R4 ;  /* 0x001324040b007388 */ /* 0x0047e40000000800 */
.L_x_8:
[----:B------:R-:W-:Y:S05]  /*03e0*/  BSYNC.RECONVERGENT B0 ;  /* 0x0000000000007941 */ /* 0x000fea0003800200 */
.L_x_7:
[----:B------:R-:W-:Y:S06]  /*03f0*/  BAR.SYNC.DEFER_BLOCKING 0x0 ;  /* 0x0000000000007b1d */ /* 0x000fec0000010000 */
[----:B------:R-:W4:Y:S01]  /*0400*/  LDCU UR6, c[0x0][0x398] ;  /* 0x00007300ff0677ac */ /* 0x000f220008000800 */
[----:B------:R-:W-:Y:S04]  /*0410*/  LDS R0, [R8+0x110] ;  /* 0x0001100008007984 */ /* 0x000fe80000000800 */
[----:B------:R-:W5:Y:S04]  /*0420*/  LDS R3, [R8] ;  /* 0x0000000008037984 */ /* 0x000f680000000800 */
[----:B------:R-:W0:Y:S04]  /*0430*/  LDS R2, [R8+0x114] ;  /* 0x0001140008027984 */ /* 0x000e280000000800 */
[----:B------:R-:W-:Y:S04]  /*0440*/  LDS R7, [R8+0x8] ;  /* 0x0000080008077984 */ /* 0x000fe80000000800 */
[----:B-1----:R-:W1:Y:S04]  /*0450*/  LDS R10, [R8+0x90] ;  /* 0x00009000080a7984 */ /* 0x002e680000000800 */
[----:B--23--:R-:W2:Y:S04]  /*0460*/  LDS R4, [R8+0x4] ;  /* 0x0000040008047984 */ /* 0x00cea80000000800 */
[----:B------:R-:W3:Y:S04]  /*0470*/  LDS R5, [R8+0x118] ;  /* 0x0001180008057984 */ /* 0x000ee80000000800 */
[----:B------:R-:W4:Y:S01]  /*0480*/  LDS R6, [R8+0x88] ;  /* 0x0000880008067984 */ /* 0x000f220000000800 */
[----:B-----5:R-:W-:-:S05]  /*0490*/  IADD3 R11, PT, PT, R0, -R3, RZ ;  /* 0x80000003000b7210 */ /* 0x020fca0007ffe0ff */
[----:B0-----:R-:W-:Y:S02]  /*04a0*/  IMAD R2, R2, 0x2, R11 ;  /* 0x0000000202027824 */ /* 0x001fe400078e020b */
[----:B-1----:R-:W-:Y:S01]  /*04b0*/  IMAD R10, R10, 0x2, R7 ;  /* 0x000000020a0a7824 */ /* 0x002fe200078e0207 */
[----:B--2---:R-:W-:-:S03]  /*04c0*/  LEA R4, R4, R7, 0x1 ;  /* 0x0000000704047211 */ /* 0x004fc600078e08ff */
[----:B---3--:R-:W-:Y:S01]  /*04d0*/  IMAD.IADD R10, R5, 0x1, R10 ;  /* 0x00000001050a7824 */ /* 0x008fe200078e020a */
[----:B------:R-:W-:Y:S02]  /*04e0*/  IADD3 R2, PT, PT, -R4, R2, R5 ;  /* 0x0000000204027210 */ /* 0x000fe40007ffe105 */
[----:B----4-:R-:W-:-:S03]  /*04f0*/  LEA R3, R6, R3, 0x1 ;  /* 0x0000000306037211 */ /* 0x010fc600078e08ff */
        /* <DEDUP_REMOVED lines=13> */
.L_x_10:
        /* <DEDUP_REMOVED lines=11> */
.L_x_19:


//--------------------- .text._Z31sobelEdgeDetectionWithRegistersPiS_iii --------------------------
	.section	.text._Z31sobelEdgeDetectionWithRegistersPiS_iii,"ax",@progbits
	.align	128
        .global         _Z31sobelEdgeDetectionWithRegistersPiS_iii
        .type           _Z31sobelEdgeDetectionWithRegistersPiS_iii,@function
        .size           _Z31sobelEdgeDetectionWithRegistersPiS_iii,(.L_x_20 - _Z31sobelEdgeDetectionWithRegistersPiS_iii)
        .other          _Z31sobelEdgeDetectionWithRegistersPiS_iii,@"STO_CUDA_ENTRY STV_DEFAULT"
_Z31sobelEdgeDetectionWithRegistersPiS_iii:
.text._Z31sobelEdgeDetectionWithRegistersPiS_iii:
[----:B------:R-:W-:Y:S01]  /*0000*/  LDC R1, c[0x0][0x37c] ;  /* 0x0000df00ff017b82 */ /* 0x000fe20000000800 */
[----:B------:R-:W0:Y:S07]  /*0010*/  S2R R6, SR_TID.Y ;  /* 0x0000000000067919 */ /* 0x000e2e0000002200 */
[----:B------:R-:W1:Y:S01]  /*0020*/  LDC R0, c[0x0][0x360] ;  /* 0x0000d800ff007b82 */ /* 0x000e620000000800 */
[----:B------:R-:W-:Y:S01]  /*0030*/  BSSY.RECONVERGENT B0, `(.L_x_11) ;  /* 0x0000042000007945 */ /* 0x000fe20003800200 */
[----:B------:R-:W1:Y:S06]  /*0040*/  S2R R9, SR_TID.X ;  /* 0x0000000000097919 */ /* 0x000e6c0000002100 */
[----:B------:R-:W0:Y:S08]  /*0050*/  S2UR UR5, SR_CTAID.Y ;  /* 0x00000000000579c3 */ /* 0x000e300000002600 */
[----:B------:R-:W0:Y:S08]  /*0060*/  LDC R7, c[0x0][0x364] ;  /* 0x0000d900ff077b82 */ /* 0x000e300000000800 */
[----:B------:R-:W2:Y:S08]  /*0070*/  LDC.64 R2, c[0x0][0x390] ;  /* 0x0000e400ff027b82 */ /* 0x000eb00000000a00 */
[----:B------:R-:W1:Y:S01]  /*0080*/  S2UR UR4, SR_CTAID.X ;  /* 0x00000000000479c3 */ /* 0x000e620000002500 */
[----:B0-----:R-:W-:-:S07]  /*0090*/  IMAD R7, R7, UR5, R6 ;  /* 0x0000000507077c24 */ /* 0x001fce000f8e0206 */
[----:B------:R-:W0:Y:S01]  /*00a0*/  LDC.64 R4, c[0x0][0x388] ;  /* 0x0000e200ff047b82 */ /* 0x000e220000000a00 */
[----:B------:R-:W-:Y:S01]  /*00b0*/  ISETP.NE.AND P2, PT, R7, RZ, PT ;  /* 0x000000ff0700720c */ /* 0x000fe20003f45270 */
[----:B--2---:R-:W-:Y:S02]  /*00c0*/  VIADD R6, R3, 0xffffffff ;  /* 0xffffffff03067836 */ /* 0x004fe40000000000 */
[----:B------:R-:W-:-:S03]  /*00d0*/  VIADD R3, R2, 0xffffffff ;  /* 0xffffffff02037836 */ /* 0x000fc60000000000 */
[C---:B------:R-:W-:Y:S01]  /*00e0*/  ISETP.GE.AND P0, PT, R7.reuse, R6, PT ;  /* 0x000000060700720c */ /* 0x040fe20003f06270 */
[----:B-1----:R-:W-:Y:S01]  /*00f0*/  IMAD R0, R0, UR4, R9 ;  /* 0x0000000400007c24 */ /* 0x002fe2000f8e0209 */
[----:B------:R-:W1:Y:S04]  /*0100*/  LDCU.64 UR4, c[0x0][0x358] ;  /* 0x00006b00ff0477ac */ /* 0x000e680008000a00 */
[C---:B------:R-:W-:Y:S01]  /*0110*/  ISETP.GE.OR P1, PT, R0.reuse, R3, P0 ;  /* 0x000000030000720c */ /* 0x040fe20000726670 */
[----:B------:R-:W-:Y:S01]  /*0120*/  IMAD R3, R7, R2, RZ ;  /* 0x0000000207037224 */ /* 0x000fe200078e02ff */
[C---:B------:R-:W-:Y:S01]  /*0130*/  ISETP.LT.OR P0, PT, R0.reuse, 0x1, !P2 ;  /* 0x000000010000780c */ /* 0x040fe20005701670 */
[----:B------:R-:W-:Y:S02]  /*0140*/  IMAD.MOV.U32 R7, RZ, RZ, RZ ;  /* 0x000000ffff077224 */ /* 0x000fe400078e00ff */
[----:B------:R-:W-:Y:S01]  /*0150*/  IMAD.IADD R9, R0, 0x1, R3 ;  /* 0x0000000100097824 */ /* 0x000fe200078e0203 */
[----:B------:R-:W-:-:S03]  /*0160*/  PLOP3.LUT P0, PT, P0, P1, PT, 0xf8, 0x8f ;  /* 0x00000000008f781c */ /* 0x000fc60000703f70 */
[----:B0-----:R-:W-:-:S10]  /*0170*/  IMAD.WIDE R4, R9, 0x4, R4 ;  /* 0x0000000409047825 */ /* 0x001fd400078e0204 */
[----:B-1----:R-:W-:Y:S05]  /*0180*/  @P0 BRA `(.L_x_12) ;  /* 0x0000000000b00947 */ /* 0x002fea0003800000 */
[----:B------:R-:W0:Y:S01]  /*0190*/  LDCU.64 UR6, c[0x0][0x380] ;  /* 0x00007000ff0677ac */ /* 0x000e220008000a00 */
[----:B------:R-:W-:Y:S01]  /*01a0*/  IADD3 R13, PT, PT, R3, -R2, RZ ;  /* 0x80000002030d7210 */ /* 0x000fe20007ffe0ff */
[----:B------:R-:W1:Y:S01]  /*01b0*/  LDC.64 R6, c[0x0][0x380] ;  /* 0x0000e000ff067b82 */ /* 0x000e620000000a00 */
[----:B------:R-:W-:Y:S02]  /*01c0*/  SHF.R.S32.HI R8, RZ, 0x1f, R0 ;  /* 0x0000001fff087819 */ /* 0x000fe40000011400 */
[----:B------:R-:W-:Y:S01]  /*01d0*/  IADD3 R12, P2, PT, R0, R13, RZ ;  /* 0x0000000d000c7210 */ /* 0x000fe20007f5e0ff */
[----:B------:R-:W-:Y:S01]  /*01e0*/  IMAD R11, R2, 0x2, R13 ;  /* 0x00000002020b7824 */ /* 0x000fe200078e020d */
[C---:B------:R-:W-:Y:S02]  /*01f0*/  IADD3 R14, P1, PT, R0.reuse, R3, RZ ;  /* 0x00000003000e7210 */ /* 0x040fe40007f3e0ff */
[----:B------:R-:W-:Y:S02]  /*0200*/  LEA.HI.X.SX32 R19, R13, R8, 0x1, P2 ;  /* 0x000000080d137211 */ /* 0x000fe400010f0eff */
[----:B------:R-:W-:-:S02]  /*0210*/  IADD3 R16, P0, PT, R0, R11, RZ ;  /* 0x0000000b00107210 */ /* 0x000fc40007f1e0ff */
[-C--:B------:R-:W-:Y:S01]  /*0220*/  LEA.HI.X.SX32 R15, R3, R8.reuse, 0x1, P1 ;  /* 0x00000008030f7211 */ /* 0x080fe200008f0eff */
[----:B------:R-:W-:Y:S01]  /*0230*/  IMAD.IADD R3, R0, 0x1, R13 ;  /* 0x0000000100037824 */ /* 0x000fe200078e020d */
[----:B------:R-:W-:Y:S02]  /*0240*/  LEA.HI.X.SX32 R17, R11, R8, 0x1, P0 ;  /* 0x000000080b117211 */ /* 0x000fe400000f0eff */
[----:B0-----:R-:W-:Y:S02]  /*0250*/  LEA R10, P2, R12, UR6, 0x2 ;  /* 0x000000060c0a7c11 */ /* 0x001fe4000f8410ff */
[----:B------:R-:W-:Y:S02]  /*0260*/  LEA R8, P1, R14, UR6, 0x2 ;  /* 0x000000060e087c11 */ /* 0x000fe4000f8210ff */
[----:B------:R-:W-:Y:S01]  /*0270*/  LEA.HI.X R11, R12, UR7, R19, 0x2, P2 ;  /* 0x000000070c0b7c11 */ /* 0x000fe200090f1413 */
[----:B------:R-:W-:Y:S01]  /*0280*/  IMAD.IADD R19, R9, 0x1, R2 ;  /* 0x0000000109137824 */ /* 0x000fe200078e0202 */
[----:B------:R-:W-:Y:S01]  /*0290*/  LEA R12, P0, R16, UR6, 0x2 ;  /* 0x00000006100c7c11 */ /* 0x000fe2000f8010ff */
[----:B------:R-:W0:Y:S01]  /*02a0*/  LDCU UR6, c[0x0][0x398] ;  /* 0x00007300ff0677ac */ /* 0x000e220008000800 */
[----:B------:R-:W-:Y:S01]  /*02b0*/  LEA.HI.X R9, R14, UR7, R15, 0x2, P1 ;  /* 0x000000070e097c11 */ /* 0x000fe200088f140f */
[----:B------:R-:W2:Y:S01]  /*02c0*/  LDG.E R0, desc[UR4][R10.64+0x4] ;  /* 0x000004040a007981 */ /* 0x000ea2000c1e1900 */
[----:B------:R-:W-:Y:S01]  /*02d0*/  LEA.HI.X R13, R16, UR7, R17, 0x2, P0 ;  /* 0x00000007100d7c11 */ /* 0x000fe200080f1411 */
[----:B-1----:R-:W-:-:S02]  /*02e0*/  IMAD.WIDE R2, R3, 0x4, R6 ;  /* 0x0000000403027825 */ /* 0x002fc400078e0206 */
[----:B------:R-:W3:Y:S04]  /*02f0*/  LDG.E R15, desc[UR4][R10.64+-0x4] ;  /* 0xfffffc040a0f7981 */ /* 0x000ee8000c1e1900 */
[----:B------:R-:W3:Y:S01]  /*0300*/  LDG.E R14, desc[UR4][R12.64+-0x4] ;  /* 0xfffffc040c0e7981 */ /* 0x000ee2000c1e1900 */
[----:B------:R-:W-:-:S03]  /*0310*/  IMAD.WIDE R6, R19, 0x4, R6 ;  /* 0x0000000413067825 */ /* 0x000fc600078e0206 */
[----:B------:R-:W2:Y:S04]  /*0320*/  LDG.E R17, desc[UR4][R12.64+0x4] ;  /* 0x000004040c117981 */ /* 0x000ea8000c1e1900 */
[----:B------:R-:W4:Y:S04]  /*0330*/  LDG.E R18, desc[UR4][R8.64+-0x4] ;  /* 0xfffffc0408127981 */ /* 0x000f28000c1e1900 */
[----:B------:R-:W5:Y:S04]  /*0340*/  LDG.E R16, desc[UR4][R8.64+0x4] ;  /* 0x0000040408107981 */ /* 0x000f68000c1e1900 */
[----:B------:R-:W5:Y:S04]  /*0350*/  LDG.E R6, desc[UR4][R6.64] ;  /* 0x0000000406067981 */ /* 0x000f68000c1e1900 */
[----:B------:R-:W5:Y:S01]  /*0360*/  LDG.E R2, desc[UR4][R2.64] ;  /* 0x0000000402027981 */ /* 0x000f62000c1e1900 */
[--C-:B---3--:R-:W-:Y:S01]  /*0370*/  IMAD.IADD R21, R15, 0x1, R14.reuse ;  /* 0x000000010f157824 */ /* 0x108fe200078e020e */
[----:B--2---:R-:W-:Y:S01]  /*0380*/  IADD3 R19, PT, PT, R0, R17, RZ ;  /* 0x0000001100137210 */ /* 0x004fe20007ffe0ff */
[----:B------:R-:W-:-:S02]  /*0390*/  IMAD.IADD R17, R17, 0x1, R14 ;  /* 0x0000000111117824 */ /* 0x000fc400078e020e */
[----:B------:R-:W-:Y:S01]  /*03a0*/  IMAD.IADD R15, R0, 0x1, R15 ;  /* 0x00000001000f7824 */ /* 0x000fe200078e020f */
[----:B----4-:R-:W-:Y:S01]  /*03b0*/  LEA R21, R18, R21, 0x1 ;  /* 0x0000001512157211 */ /* 0x010fe200078e08ff */
[----:B-----5:R-:W-:Y:S01]  /*03c0*/  IMAD R16, R16, 0x2, R19 ;  /* 0x0000000210107824 */ /* 0x020fe200078e0213 */
[----:B------:R-:W-:-:S03]  /*03d0*/  LEA R0, R6, R17, 0x1 ;  /* 0x0000001106007211 */ /* 0x000fc600078e08ff */
[----:B------:R-:W-:Y:S02]  /*03e0*/  IMAD.IADD R16, R16, 0x1, -R21 ;  /* 0x0000000110107824 */ /* 0x000fe400078e0a15 */
[----:B------:R-:W-:Y:S02]  /*03f0*/  IMAD R15, R2, 0x2, R15 ;  /* 0x00000002020f7824 */ /* 0x000fe400078e020f */
[----:B------:R-:W-:Y:S02]  /*0400*/  IMAD R3, R16, R16, RZ ;  /* 0x0000001010037224 */ /* 0x000fe400078e02ff */
[----:B------:R-:W-:-:S04]  /*0410*/  IMAD.IADD R0, R15, 0x1, -R0 ;  /* 0x000000010f007824 */ /* 0x000fc800078e0a00 */
[----:B------:R-:W-:-:S05]  /*0420*/  IMAD R3, R0, R0, R3 ;  /* 0x0000000000037224 */ /* 0x000fca00078e0203 */
[----:B0-----:R-:W-:-:S04]  /*0430*/  ISETP.GT.AND P0, PT, R3, UR6, PT ;  /* 0x0000000603007c0c */ /* 0x001fc8000bf04270 */
[----:B------:R-:W-:-:S09]  /*0440*/  SEL R7, RZ, 0xff, !P0 ;  /* 0x000000ffff077807 */ /* 0x000fd20004000000 */
.L_x_12:
[----:B------:R-:W-:Y:S05]  /*0450*/  BSYNC.RECONVERGENT B0 ;  /* 0x0000000000007941 */ /* 0x000fea0003800200 */
.L_x_11:
[----:B------:R-:W-:Y:S01]  /*0460*/  STG.E desc[UR4][R4.64], R7 ;  /* 0x0000000704007986 */ /* 0x000fe2000c101904 */
[----:B------:R-:W-:Y:S05]  /*0470*/  EXIT ;  /* 0x000000000000794d */ /* 0x000fea0003800000 */
.L_x_13:
        /* <DEDUP_REMOVED lines=16> */
.L_x_20:


//--------------------- .text._Z18sobelEdgeDetectionPiS_iii --------------------------
	.section	.text._Z18sobelEdgeDetectionPiS_iii,"ax",@progbits
	.align	128
        .global         _Z18sobelEdgeDetectionPiS_iii
        .type           _Z18sobelEdgeDetectionPiS_iii,@function
        .size           _Z18sobelEdgeDetectionPiS_iii,(.L_x_21 - _Z18sobelEdgeDetectionPiS_iii)
        .other          _Z18sobelEdgeDetectionPiS_iii,@"STO_CUDA_ENTRY STV_DEFAULT"
_Z18sobelEdgeDetectionPiS_iii:
.text._Z18sobelEdgeDetectionPiS_iii:
[----:B------:R-:W-:Y:S01]  /*0000*/  LDC R1, c[0x0][0x37c] ;  /* 0x0000df00ff017b82 */ /* 0x000fe20000000800 */
[----:B------:R-:W0:Y:S07]  /*0010*/  S2R R5, SR_TID.Y ;  /* 0x0000000000057919 */ /* 0x000e2e0000002200 */
[----:B------:R-:W1:Y:S01]  /*0020*/  LDC R3, c[0x0][0x360] ;  /* 0x0000d800ff037b82 */ /* 0x000e620000000800 */
[----:B------:R-:W1:Y:S07]  /*0030*/  S2R R2, SR_TID.X ;  /* 0x0000000000027919 */ /* 0x000e6e0000002100 */
[----:B------:R-:W0:Y:S08]  /*0040*/  S2UR UR5, SR_CTAID.Y ;  /* 0x00000000000579c3 */ /* 0x000e300000002600 */
[----:B------:R-:W0:Y:S08]  /*0050*/  LDC R0, c[0x0][0x364] ;  /* 0x0000d900ff007b82 */ /* 0x000e300000000800 */
[----:B------:R-:W1:Y:S01]  /*0060*/  S2UR UR4, SR_CTAID.X ;  /* 0x00000000000479c3 */ /* 0x000e620000002500 */
[----:B0-----:R-:W-:-:S05]  /*0070*/  IMAD R0, R0, UR5, R5 ;  /* 0x0000000500007c24 */ /* 0x001fca000f8e0205 */
[----:B------:R-:W-:Y:S01]  /*0080*/  ISETP.NE.AND P0, PT, R0, RZ, PT ;  /* 0x000000ff0000720c */ /* 0x000fe20003f05270 */
[----:B-1----:R-:W-:-:S05]  /*0090*/  IMAD R3, R3, UR4, R2 ;  /* 0x0000000403037c24 */ /* 0x002fca000f8e0202 */
[----:B------:R-:W-:-:S13]  /*00a0*/  ISETP.LT.OR P0, PT, R3, 0x1, !P0 ;  /* 0x000000010300780c */ /* 0x000fda0004701670 */
[----:B------:R-:W-:Y:S05]  /*00b0*/  @P0 EXIT ;  /* 0x000000000000094d */ /* 0x000fea0003800000 */
[----:B------:R-:W0:Y:S01]  /*00c0*/  LDC R13, c[0x0][0x390] ;  /* 0x0000e400ff0d7b82 */ /* 0x000e220000000800 */
[----:B------:R-:W1:Y:S02]  /*00d0*/  LDCU UR4, c[0x0][0x394] ;  /* 0x00007280ff0477ac */ /* 0x000e640008000800 */
[----:B-1----:R-:W-:Y:S01]  /*00e0*/  UIADD3 UR4, UPT, UPT, UR4, -0x1, URZ ;  /* 0xffffffff04047890 */ /* 0x002fe2000fffe0ff */
[----:B0-----:R-:W-:-:S05]  /*00f0*/  VIADD R2, R13, 0xffffffff ;  /* 0xffffffff0d027836 */ /* 0x001fca0000000000 */
[----:B------:R-:W-:-:S04]  /*0100*/  ISETP.GE.AND P0, PT, R0, UR4, PT ;  /* 0x0000000400007c0c */ /* 0x000fc8000bf06270 */
[----:B------:R-:W-:-:S13]  /*0110*/  ISETP.GE.OR P0, PT, R3, R2, P0 ;  /* 0x000000020300720c */ /* 0x000fda0000706670 */
[----:B------:R-:W-:Y:S05]  /*0120*/  @P0 EXIT ;  /* 0x000000000000094d */ /* 0x000fea0003800000 */
[----:B------:R-:W0:Y:S01]  /*0130*/  LDCU.64 UR6, c[0x0][0x380] ;  /* 0x00007000ff0677ac */ /* 0x000e220008000a00 */
[----:B------:R-:W-:Y:S01]  /*0140*/  IMAD R2, R0, R13, RZ ;  /* 0x0000000d00027224 */ /* 0x000fe200078e02ff */
[----:B------:R-:W1:Y:S01]  /*0150*/  LDC.64 R4, c[0x0][0x380] ;  /* 0x0000e000ff047b82 */ /* 0x000e620000000a00 */
[----:B------:R-:W2:Y:S02]  /*0160*/  LDCU.64 UR4, c[0x0][0x358] ;  /* 0x00006b00ff0477ac */ /* 0x000ea40008000a00 */
[----:B------:R-:W-:Y:S01]  /*0170*/  IMAD.IADD R6, R2, 0x1, -R13 ;  /* 0x0000000102067824 */ /* 0x000fe200078e0a0d */
[----:B------:R-:W-:-:S03]  /*0180*/  IADD3 R9, P1, PT, R3, R2, RZ ;  /* 0x0000000203097210 */ /* 0x000fc60007f3e0ff */
[----:B------:R-:W-:Y:S01]  /*0190*/  IMAD R12, R13, 0x2, R6 ;  /* 0x000000020d0c7824 */ /* 0x000fe200078e0206 */
[CC--:B------:R-:W-:Y:S02]  /*01a0*/  IADD3 R0, P0, PT, R3.reuse, R6.reuse, RZ ;  /* 0x0000000603007210 */ /* 0x0c0fe40007f1e0ff */
[----:B------:R-:W-:Y:S02]  /*01b0*/  LEA.HI.X.SX32 R14, R2, RZ, 0x1, P1 ;  /* 0x000000ff020e7211 */ /* 0x000fe400008f0eff */
[----:B------:R-:W-:Y:S02]  /*01c0*/  LEA.HI.X.SX32 R7, R6, RZ, 0x1, P0 ;  /* 0x000000ff06077211 */ /* 0x000fe400000f0eff */
[----:B------:R-:W-:Y:S02]  /*01d0*/  IADD3 R17, PT, PT, R3, R6, RZ ;  /* 0x0000000603117210 */ /* 0x000fe40007ffe0ff */
[----:B0-----:R-:W-:Y:S02]  /*01e0*/  LEA R10, P0, R0, UR6, 0x2 ;  /* 0x00000006000a7c11 */ /* 0x001fe4000f8010ff */
[----:B------:R-:W-:-:S02]  /*01f0*/  LEA R8, P1, R9, UR6, 0x2 ;  /* 0x0000000609087c11 */ /* 0x000fc4000f8210ff */
[----:B------:R-:W-:Y:S01]  /*0200*/  LEA.HI.X R11, R0, UR7, R7, 0x2, P0 ;  /* 0x00000007000b7c11 */ /* 0x000fe200080f1407 */
[C---:B------:R-:W-:Y:S01]  /*0210*/  IMAD.IADD R0, R3.reuse, 0x1, R2 ;  /* 0x0000000103007824 */ /* 0x040fe200078e0202 */
[----:B------:R-:W-:Y:S02]  /*0220*/  IADD3 R7, P0, PT, R3, R12, RZ ;  /* 0x0000000c03077210 */ /* 0x000fe40007f1e0ff */
[----:B------:R-:W-:Y:S01]  /*0230*/  LEA.HI.X R9, R9, UR7, R14, 0x2, P1 ;  /* 0x0000000709097c11 */ /* 0x000fe200088f140e */
[----:B------:R-:W-:Y:S01]  /*0240*/  IMAD.IADD R13, R0, 0x1, R13 ;  /* 0x00000001000d7824 */ /* 0x000fe200078e020d */
[----:B------:R-:W-:Y:S01]  /*0250*/  LEA.HI.X.SX32 R12, R12, RZ, 0x1, P0 ;  /* 0x000000ff0c0c7211 */ /* 0x000fe200000f0eff */
[----:B--2---:R-:W2:Y:S01]  /*0260*/  LDG.E R6, desc[UR4][R10.64+0x4] ;  /* 0x000004040a067981 */ /* 0x004ea2000c1e1900 */
[C---:B------:R-:W-:Y:S01]  /*0270*/  LEA R2, P0, R7.reuse, UR6, 0x2 ;  /* 0x0000000607027c11 */ /* 0x040fe2000f8010ff */
[----:B------:R-:W0:Y:S02]  /*0280*/  LDCU UR6, c[0x0][0x398] ;  /* 0x00007300ff0677ac */ /* 0x000e240008000800 */
[----:B------:R-:W3:Y:S01]  /*0290*/  LDG.E R14, desc[UR4][R8.64+0x4] ;  /* 0x00000404080e7981 */ /* 0x000ee2000c1e1900 */
[----:B------:R-:W-:Y:S01]  /*02a0*/  LEA.HI.X R3, R7, UR7, R12, 0x2, P0 ;  /* 0x0000000707037c11 */ /* 0x000fe200080f140c */
[----:B-1----:R-:W-:-:S02]  /*02b0*/  IMAD.WIDE R12, R13, 0x4, R4 ;  /* 0x000000040d0c7825 */ /* 0x002fc400078e0204 */
[----:B------:R-:W2:Y:S02]  /*02c0*/  LDG.E R7, desc[UR4][R10.64+-0x4] ;  /* 0xfffffc040a077981 */ /* 0x000ea4000c1e1900 */
[----:B------:R-:W-:Y:S02]  /*02d0*/  IMAD.WIDE R4, R17, 0x4, R4 ;  /* 0x0000000411047825 */ /* 0x000fe400078e0204 */
[----:B------:R-:W4:Y:S04]  /*02e0*/  LDG.E R18, desc[UR4][R2.64+-0x4] ;  /* 0xfffffc0402127981 */ /* 0x000f28000c1e1900 */
[----:B------:R-:W4:Y:S04]  /*02f0*/  LDG.E R13, desc[UR4][R12.64] ;  /* 0x000000040c0d7981 */ /* 0x000f28000c1e1900 */
[----:B------:R-:W5:Y:S04]  /*0300*/  LDG.E R15, desc[UR4][R8.64+-0x4] ;  /* 0xfffffc04080f7981 */ /* 0x000f68000c1e1900 */
[----:B------:R-:W5:Y:S04]  /*0310*/  LDG.E R4, desc[UR4][R4.64] ;  /* 0x0000000404047981 */ /* 0x000f68000c1e1900 */
[----:B------:R-:W5:Y:S01]  /*0320*/  LDG.E R16, desc[UR4][R2.64+0x4] ;  /* 0x0000040402107981 */ /* 0x000f62000c1e1900 */
[----:B--2---:R-:W-:-:S04]  /*0330*/  IMAD.IADD R17, R6, 0x1, -R7 ;  /* 0x0000000106117824 */ /* 0x004fc800078e0a07 */
[----:B---3--:R-:W-:Y:S02]  /*0340*/  IMAD R17, R14, 0x2, R17 ;  /* 0x000000020e117824 */ /* 0x008fe400078e0211 */
[----:B----4-:R-:W-:Y:S01]  /*0350*/  IMAD R11, R13, 0x2, R18 ;  /* 0x000000020d0b7824 */ /* 0x010fe200078e0212 */
[----:B-----5:R-:W-:Y:S01]  /*0360*/  LEA R15, R15, R18, 0x1 ;  /* 0x000000120f0f7211 */ /* 0x020fe200078e08ff */
[----:B------:R-:W-:-:S03]  /*0370*/  IMAD R7, R4, 0x2, R7 ;  /* 0x0000000204077824 */ /* 0x000fc600078e0207 */
[----:B------:R-:W-:Y:S02]  /*0380*/  IADD3 R15, PT, PT, -R15, R17, R16 ;  /* 0x000000110f0f7210 */ /* 0x000fe40007ffe110 */
[----:B------:R-:W-:-:S03]  /*0390*/  IADD3 R11, PT, PT, R16, R11, RZ ;  /* 0x0000000b100b7210 */ /* 0x000fc60007ffe0ff */
[----:B------:R-:W-:Y:S01]  /*03a0*/  IMAD R2, R15, R15, RZ ;  /* 0x0000000f0f027224 */ /* 0x000fe200078e02ff */
[----:B------:R-:W-:-:S05]  /*03b0*/  IADD3 R7, PT, PT, -R11, R7, R6 ;  /* 0x000000070b077210 */ /* 0x000fca0007ffe106 */
[----:B------:R-:W-:-:S05]  /*03c0*/  IMAD R2, R7, R7, R2 ;  /* 0x0000000707027224 */ /* 0x000fca00078e0202 */
[----:B0-----:R-:W-:-:S13]  /*03d0*/  ISETP.GT.AND P0, PT, R2, UR6, PT ;  /* 0x0000000602007c0c */ /* 0x001fda000bf04270 */
[----:B------:R-:W0:Y:S01]  /*03e0*/  @P0 LDC.64 R2, c[0x0][0x388] ;  /* 0x0000e200ff020b82 */ /* 0x000e220000000a00 */
[----:B------:R-:W-:Y:S02]  /*03f0*/  @P0 IMAD.MOV.U32 R5, RZ, RZ, 0xff ;  /* 0x000000ffff050424 */ /* 0x000fe400078e00ff */
[----:B0-----:R-:W-:-:S05]  /*0400*/  @P0 IMAD.WIDE R2, R0, 0x4, R2 ;  /* 0x0000000400020825 */ /* 0x001fca00078e0202 */
[----:B------:R0:W-:Y:S01]  /*0410*/  @P0 STG.E desc[UR4][R2.64], R5 ;  /* 0x0000000502000986 */ /* 0x0001e2000c101904 */
[----:B------:R-:W-:Y:S05]  /*0420*/  @P0 EXIT ;  /* 0x000000000000094d */ /* 0x000fea0003800000 */
[----:B0-----:R-:W0:Y:S02]  /*0430*/  LDC.64 R2, c[0x0][0x388] ;  /* 0x0000e200ff027b82 */ /* 0x001e240000000a00 */
[----:B0-----:R-:W-:-:S05]  /*0440*/  IMAD.WIDE R2, R0, 0x4, R2 ;  /* 0x0000000400027825 */ /* 0x001fca00078e0202 */
[----:B------:R-:W-:Y:S01]  /*0450*/  STG.E desc[UR4][R2.64], RZ ;  /* 0x000000ff02007986 */ /* 0x000fe2000c101904 */
[----:B------:R-:W-:Y:S05]  /*0460*/  EXIT ;  /* 0x000000000000794d */ /* 0x000fea0003800000 */
.L_x_14:
        /* <DEDUP_REMOVED lines=9> */
.L_x_21:


//--------------------- .nv.shared._Z34sobelEdgeDetectionSharedMemOverlapPiS_iii --------------------------
	.section	.nv.shared._Z34sobelEdgeDetectionSharedMemOverlapPiS_iii,"aw",@nobits
	.sectionflags	@""
	.align	4
.nv.shared._Z34sobelEdgeDetectionSharedMemOverlapPiS_iii:
	.zero		5120


//--------------------- .nv.shared.reserved.0     --------------------------
	.section	.nv.shared.reserved.0,"aw",@nobits
	.weak		__nv_reservedSMEM_offset_0_alias
	.size		__nv_reservedSMEM_offset_0_alias, 0, 64
	.other		__nv_reservedSMEM_offset_0_alias,@"STO_CUDA_RESERVED_SHARED STV_DEFAULT"
__nv_reservedSMEM_offset_0_alias:
	.zero		0
	.zero		64


//--------------------- .nv.shared._Z33sobelEdgeDetectionSharedMemUnrollPiS_iii --------------------------
	.section	.nv.shared._Z33sobelEdgeDetectionSharedMemUnrollPiS_iii,"aw",@nobits
	.sectionflags	@""
	.align	4
.nv.shared._Z33sobelEdgeDetectionSharedMemUnrollPiS_iii:
	.zero		17408


//--------------------- .nv.shared._Z44sobelEdgeDetectionSharedMemUnrollControlFlowPiS_iii --------------------------
	.section	.nv.shared._Z44sobelEdgeDetectionSharedMemUnrollControlFlowPiS_iii,"aw",@nobits
	.sectionflags	@""
	.align	4
.nv.shared._Z44sobelEdgeDetectionSharedMemUnrollControlFlowPiS_iii:
	.zero		5648


//--------------------- .nv.shared._Z27sobelEdgeDetectionSharedMemPiS_iii --------------------------
	.section	.nv.shared._Z27sobelEdgeDetectionSharedMemPiS_iii,"aw",@nobits
	.sectionflags	@""
	.align	4
.nv.shared._Z27sobelEdgeDetectionSharedMemPiS_iii:
	.zero		5648


//--------------------- .nv.constant0._Z34sobelEdgeDetectionSharedMemOverlapPiS_iii --------------------------
	.section	.nv.constant0._Z34sobelEdgeDetectionSharedMemOverlapPiS_iii,"a",@progbits
	.sectionflags	@""
	.align	4
.nv.constant0._Z34sobelEdgeDetectionSharedMemOverlapPiS_iii:
	.zero		924


//--------------------- .nv.constant0._Z33sobelEdgeDetectionSharedMemUnrollPiS_iii --------------------------
	.section	.nv.constant0._Z33sobelEdgeDetectionSharedMemUnrollPiS_iii,"a",@progbits
	.sectionflags	@""
	.align	4
.nv.constant0._Z33sobelEdgeDetectionSharedMemUnrollPiS_iii:
	.zero		924


//--------------------- .nv.constant0._Z44sobelEdgeDetectionSharedMemUnrollControlFlowPiS_iii --------------------------
	.section	.nv.constant0._Z44sobelEdgeDetectionSharedMemUnrollControlFlowPiS_iii,"a",@progbits
	.sectionflags	@""
	.align	4
.nv.constant0._Z44sobelEdgeDetectionSharedMemUnrollControlFlowPiS_iii:
	.zero		924


//--------------------- .nv.constant0._Z28sobelEdgeDetectionSharedMem2PiS_iii --------------------------
	.section	.nv.constant0._Z28sobelEdgeDetectionSharedMem2PiS_iii,"a",@progbits
	.sectionflags	@""
	.align	4
.nv.constant0._Z28sobelEdgeDetectionSharedMem2PiS_iii:
	.zero		924


//--------------------- .nv.constant0._Z27sobelEdgeDetectionSharedMemPiS_iii --------------------------
	.section	.nv.constant0._Z27sobelEdgeDetectionSharedMemPiS_iii,"a",@progbits
	.sectionflags	@""
	.align	4
.nv.constant0._Z27sobelEdgeDetectionSharedMemPiS_iii:
	.zero		924


//--------------------- .nv.constant0._Z31sobelEdgeDetectionWithRegistersPiS_iii --------------------------
	.section	.nv.constant0._Z31sobelEdgeDetectionWithRegistersPiS_iii,"a",@progbits
	.sectionflags	@""
	.align	4
.nv.constant0._Z31sobelEdgeDetectionWithRegistersPiS_iii:
	.zero		924


//--------------------- .nv.constant0._Z18sobelEdgeDetectionPiS_iii --------------------------
	.section	.nv.constant0._Z18sobelEdgeDetectionPiS_iii,"a",@progbits
	.sectionflags	@""
	.align	4
.nv.constant0._Z18sobelEdgeDetectionPiS_iii:
	.zero		924


//--------------------- SYMBOLS --------------------------

	.type		.nv.reservedSmem.offset0,@object
	.size		.nv.reservedSmem.offset0,0x4
	.type		.nv.reservedSmem.cap,@object
	.size		.nv.reservedSmem.cap,0x4
